	.headerflags	@"EF_CUDA_TEXMODE_UNIFIED EF_CUDA_64BIT_ADDRESS EF_CUDA_ACCELERATORS EF_CUDA_SM90 EF_CUDA_VIRTUAL_SM(EF_CUDA_SM90)"
	.elftype	@"ET_EXEC"


//--------------------- .nv.info                  --------------------------
	.section	.nv.info,"",@"SHT_CUDA_INFO"
	.align	4


	//----- nvinfo : EIATTR_REGCOUNT
	.align		4
        /*0000*/ 	.byte	0x04, 0x2f
        /*0002*/ 	.short	(.L_3 - .L_2)
	.align		4
.L_2:
        /*0004*/ 	.word	index@(triton_poi_fused_cat_relu_9)
        /*0008*/ 	.word	0x00000030


	//----- nvinfo : EIATTR_MIN_STACK_SIZE
	.align		4
.L_3:
        /*000c*/ 	.byte	0x04, 0x12
        /*000e*/ 	.short	(.L_5 - .L_4)
	.align		4
.L_4:
        /*0010*/ 	.word	index@(triton_poi_fused_cat_relu_9)
        /*0014*/ 	.word	0x00000000


	//----- nvinfo : EIATTR_FRAME_SIZE
	.align		4
.L_5:
        /*0018*/ 	.byte	0x04, 0x11
        /*001a*/ 	.short	(.L_7 - .L_6)
	.align		4
.L_6:
        /*001c*/ 	.word	index@(triton_poi_fused_cat_relu_9)
        /*0020*/ 	.word	0x00000000


	//----- nvinfo : EIATTR_MIN_STACK_SIZE
	.align		4
.L_7:
        /*0024*/ 	.byte	0x04, 0x12
        /*0026*/ 	.short	(.L_9 - .L_8)
	.align		4
.L_8:
        /*0028*/ 	.word	index@(triton_poi_fused_cat_relu_9)
        /*002c*/ 	.word	0x00000000
.L_9:


//--------------------- .nv.info.triton_poi_fused_cat_relu_9 --------------------------
	.section	.nv.info.triton_poi_fused_cat_relu_9,"",@"SHT_CUDA_INFO"
	.sectionflags	@""
	.align	4


	//----- nvinfo : EIATTR_CUDA_API_VERSION
	.align		4
        /*0000*/ 	.byte	0x04, 0x37
        /*0002*/ 	.short	(.L_11 - .L_10)
.L_10:
        /*0004*/ 	.word	0x0000007c


	//----- nvinfo : EIATTR_KPARAM_INFO
	.align		4
.L_11:
        /*0008*/ 	.byte	0x04, 0x17
        /*000a*/ 	.short	(.L_13 - .L_12)
.L_12:
        /*000c*/ 	.word	0x00000000
        /*0010*/ 	.short	0x0010
        /*0012*/ 	.short	0x007c
        /*0014*/ 	.byte	0x00, 0xf0, 0x11, 0x00


	//----- nvinfo : EIATTR_KPARAM_INFO
	.align		4
.L_13:
        /*0018*/ 	.byte	0x04, 0x17
        /*001a*/ 	.short	(.L_15 - .L_14)
.L_14:
        /*001c*/ 	.word	0x00000000
        /*0020*/ 	.short	0x000f
        /*0022*/ 	.short	0x0078
        /*0024*/ 	.byte	0x00, 0xf0, 0x11, 0x00


	//----- nvinfo : EIATTR_KPARAM_INFO
	.align		4
.L_15:
        /*0028*/ 	.byte	0x04, 0x17
        /*002a*/ 	.short	(.L_17 - .L_16)
.L_16:
        /*002c*/ 	.word	0x00000000
        /*0030*/ 	.short	0x000e
        /*0032*/ 	.short	0x0070
        /*0034*/ 	.byte	0x00, 0xf4, 0x21, 0x00


	//----- nvinfo : EIATTR_KPARAM_INFO
	.align		4
.L_17:
        /*0038*/ 	.byte	0x04, 0x17
        /*003a*/ 	.short	(.L_19 - .L_18)
.L_18:
        /*003c*/ 	.word	0x00000000
        /*0040*/ 	.short	0x000d
        /*0042*/ 	.short	0x0068
        /*0044*/ 	.byte	0x00, 0xf4, 0x21, 0x00


	//----- nvinfo : EIATTR_KPARAM_INFO
	.align		4
.L_19:
        /*0048*/ 	.byte	0x04, 0x17
        /*004a*/ 	.short	(.L_21 - .L_20)
.L_20:
        /*004c*/ 	.word	0x00000000
        /*0050*/ 	.short	0x000c
        /*0052*/ 	.short	0x0060
        /*0054*/ 	.byte	0x00, 0xf4, 0x21, 0x00


	//----- nvinfo : EIATTR_KPARAM_INFO
	.align		4
.L_21:
        /*0058*/ 	.byte	0x04, 0x17
        /*005a*/ 	.short	(.L_23 - .L_22)
.L_22:
        /*005c*/ 	.word	0x00000000
        /*0060*/ 	.short	0x000b
        /*0062*/ 	.short	0x0058
        /*0064*/ 	.byte	0x00, 0xf4, 0x21, 0x00


	//----- nvinfo : EIATTR_KPARAM_INFO
	.align		4
.L_23:
        /*0068*/ 	.byte	0x04, 0x17
        /*006a*/ 	.short	(.L_25 - .L_24)
.L_24:
        /*006c*/ 	.word	0x00000000
        /*0070*/ 	.short	0x000a
        /*0072*/ 	.short	0x0050
        /*0074*/ 	.byte	0x00, 0xf4, 0x21, 0x00


	//----- nvinfo : EIATTR_KPARAM_INFO
	.align		4
.L_25:
        /*0078*/ 	.byte	0x04, 0x17
        /*007a*/ 	.short	(.L_27 - .L_26)
.L_26:
        /*007c*/ 	.word	0x00000000
        /*0080*/ 	.short	0x0009
        /*0082*/ 	.short	0x0048
        /*0084*/ 	.byte	0x00, 0xf4, 0x21, 0x00


	//----- nvinfo : EIATTR_KPARAM_INFO
	.align		4
.L_27:
        /*0088*/ 	.byte	0x04, 0x17
        /*008a*/ 	.short	(.L_29 - .L_28)
.L_28:
        /*008c*/ 	.word	0x00000000
        /*0090*/ 	.short	0x0008
        /*0092*/ 	.short	0x0040
        /*0094*/ 	.byte	0x00, 0xf4, 0x21, 0x00


	//----- nvinfo : EIATTR_KPARAM_INFO
	.align		4
.L_29:
        /*0098*/ 	.byte	0x04, 0x17
        /*009a*/ 	.short	(.L_31 - .L_30)
.L_30:
        /*009c*/ 	.word	0x00000000
        /*00a0*/ 	.short	0x0007
        /*00a2*/ 	.short	0x0038
        /*00a4*/ 	.byte	0x00, 0xf4, 0x21, 0x00


	//----- nvinfo : EIATTR_KPARAM_INFO
	.align		4
.L_31:
        /*00a8*/ 	.byte	0x04, 0x17
        /*00aa*/ 	.short	(.L_33 - .L_32)
.L_32:
        /*00ac*/ 	.word	0x00000000
        /*00b0*/ 	.short	0x0006
        /*00b2*/ 	.short	0x0030
        /*00b4*/ 	.byte	0x00, 0xf4, 0x21, 0x00


	//----- nvinfo : EIATTR_KPARAM_INFO
	.align		4
.L_33:
        /*00b8*/ 	.byte	0x04, 0x17
        /*00ba*/ 	.short	(.L_35 - .L_34)
.L_34:
        /*00bc*/ 	.word	0x00000000
        /*00c0*/ 	.short	0x0005
        /*00c2*/ 	.short	0x0028
        /*00c4*/ 	.byte	0x00, 0xf4, 0x21, 0x00


	//----- nvinfo : EIATTR_KPARAM_INFO
	.align		4
.L_35:
        /*00c8*/ 	.byte	0x04, 0x17
        /*00ca*/ 	.short	(.L_37 - .L_36)
.L_36:
        /*00cc*/ 	.word	0x00000000
        /*00d0*/ 	.short	0x0004
        /*00d2*/ 	.short	0x0020
        /*00d4*/ 	.byte	0x00, 0xf4, 0x21, 0x00


	//----- nvinfo : EIATTR_KPARAM_INFO
	.align		4
.L_37:
        /*00d8*/ 	.byte	0x04, 0x17
        /*00da*/ 	.short	(.L_39 - .L_38)
.L_38:
        /*00dc*/ 	.word	0x00000000
        /*00e0*/ 	.short	0x0003
        /*00e2*/ 	.short	0x0018
        /*00e4*/ 	.byte	0x00, 0xf4, 0x21, 0x00


	//----- nvinfo : EIATTR_KPARAM_INFO
	.align		4
.L_39:
        /*00e8*/ 	.byte	0x04, 0x17
        /*00ea*/ 	.short	(.L_41 - .L_40)
.L_40:
        /*00ec*/ 	.word	0x00000000
        /*00f0*/ 	.short	0x0002
        /*00f2*/ 	.short	0x0010
        /*00f4*/ 	.byte	0x00, 0xf4, 0x21, 0x00


	//----- nvinfo : EIATTR_KPARAM_INFO
	.align		4
.L_41:
        /*00f8*/ 	.byte	0x04, 0x17
        /*00fa*/ 	.short	(.L_43 - .L_42)
.L_42:
        /*00fc*/ 	.word	0x00000000
        /*0100*/ 	.short	0x0001
        /*0102*/ 	.short	0x0008
        /*0104*/ 	.byte	0x00, 0xf4, 0x21, 0x00


	//----- nvinfo : EIATTR_KPARAM_INFO
	.align		4
.L_43:
        /*0108*/ 	.byte	0x04, 0x17
        /*010a*/ 	.short	(.L_45 - .L_44)
.L_44:
        /*010c*/ 	.word	0x00000000
        /*0110*/ 	.short	0x0000
        /*0112*/ 	.short	0x0000
        /*0114*/ 	.byte	0x00, 0xf4, 0x21, 0x00


	//----- nvinfo : EIATTR_SPARSE_MMA_MASK
	.align		4
.L_45:
        /*0118*/ 	.byte	0x03, 0x50
        /*011a*/ 	.short	0x0000


	//----- nvinfo : EIATTR_MAXREG_COUNT
	.align		4
        /*011c*/ 	.byte	0x03, 0x1b
        /*011e*/ 	.short	0x00ff


	//----- nvinfo : EIATTR_EXIT_INSTR_OFFSETS
	.align		4
        /*0120*/ 	.byte	0x04, 0x1c
        /*0122*/ 	.short	(.L_47 - .L_46)


	//   ....[0]....
.L_46:
        /*0124*/ 	.word	0x000020b0


	//   ....[1]....
        /*0128*/ 	.word	0x000020d0


	//----- nvinfo : EIATTR_REQNTID
	.align		4
.L_47:
        /*012c*/ 	.byte	0x04, 0x10
        /*012e*/ 	.short	(.L_49 - .L_48)
.L_48:
        /*0130*/ 	.word	0x00000080
        /*0134*/ 	.word	0x00000001
        /*0138*/ 	.word	0x00000001


	//----- nvinfo : EIATTR_CBANK_PARAM_SIZE
	.align		4
.L_49:
        /*013c*/ 	.byte	0x03, 0x19
        /*013e*/ 	.short	0x0080


	//----- nvinfo : EIATTR_PARAM_CBANK
	.align		4
        /*0140*/ 	.byte	0x04, 0x0a
        /*0142*/ 	.short	(.L_51 - .L_50)
	.align		4
.L_50:
        /*0144*/ 	.word	index@(.nv.constant0.triton_poi_fused_cat_relu_9)
        /*0148*/ 	.short	0x0210
        /*014a*/ 	.short	0x0080


	//----- nvinfo : EIATTR_SW_WAR
	.align		4
.L_51:
        /*014c*/ 	.byte	0x04, 0x36
        /*014e*/ 	.short	(.L_53 - .L_52)
.L_52:
        /*0150*/ 	.word	0x00000008
.L_53:


//--------------------- .nv.callgraph             --------------------------
	.section	.nv.callgraph,"",@"SHT_CUDA_CALLGRAPH"
	.align	4
	.sectionentsize	8
	.align		4
        /*0000*/ 	.word	0x00000000
	.align		4
        /*0004*/ 	.word	0xffffffff
	.align		4
        /*0008*/ 	.word	0x00000000
	.align		4
        /*000c*/ 	.word	0xfffffffe
	.align		4
        /*0010*/ 	.word	0x00000000
	.align		4
        /*0014*/ 	.word	0xfffffffd
	.align		4
        /*0018*/ 	.word	0x00000000
	.align		4
        /*001c*/ 	.word	0xfffffffc


//--------------------- .nv.constant4             --------------------------
	.section	.nv.constant4,"a",@progbits
	.align	8
	.align		8
.nv.constant4:
        /*0000*/ 	.dword	_$_str
	.align		8
        /*0008*/ 	.dword	_$_str_$_2


//--------------------- .text.triton_poi_fused_cat_relu_9 --------------------------
	.section	.text.triton_poi_fused_cat_relu_9,"ax",@progbits
	.align	128
        .global         triton_poi_fused_cat_relu_9
        .type           triton_poi_fused_cat_relu_9,@function
        .size           triton_poi_fused_cat_relu_9,(.L_x_1 - triton_poi_fused_cat_relu_9)
        .other          triton_poi_fused_cat_relu_9,@"STO_CUDA_ENTRY STV_DEFAULT"
triton_poi_fused_cat_relu_9:
.text.triton_poi_fused_cat_relu_9:
[----:B------:R-:W0:Y:S01]  /*0000*/  LDC R1, c[0x0][0x28] ;  /* 0x00000a00ff017b82 */ /* 0x000e220000000800 */
[----:B------:R-:W1:Y:S07]  /*0010*/  S2R R4, SR_TID.X ;  /* 0x0000000000047919 */ /* 0x000e6e0000002100 */
[----:B------:R-:W2:Y:S01]  /*0020*/  S2UR UR4, SR_CTAID.Y ;  /* 0x00000000000479c3 */ /* 0x000ea20000002600 */
[----:B------:R-:W-:Y:S01]  /*0030*/  ULDC.64 UR10, c[0x0][0x260] ;  /* 0x00009800000a7ab9 */ /* 0x000fe20000000a00 */
[----:B------:R-:W-:Y:S01]  /*0040*/  CS2R R6, SRZ ;  /* 0x0000000000067805 */ /* 0x000fe2000001ff00 */
[----:B------:R-:W3:Y:S01]  /*0050*/  S2R R3, SR_CTAID.X ;  /* 0x0000000000037919 */ /* 0x000ee20000002500 */
[----:B------:R-:W-:Y:S01]  /*0060*/  ULDC.64 UR18, c[0x0][0x208] ;  /* 0x0000820000127ab9 */ /* 0x000fe20000000a00 */
[----:B------:R-:W-:Y:S01]  /*0070*/  ULDC.64 UR8, c[0x0][0x258] ;  /* 0x0000960000087ab9 */ /* 0x000fe20000000a00 */
[----:B------:R-:W-:-:S02]  /*0080*/  ULDC.64 UR12, c[0x0][0x268] ;  /* 0x00009a00000c7ab9 */ /* 0x000fc40000000a00 */
[----:B------:R-:W4:Y:S01]  /*0090*/  LDC.64 R14, c[0x0][0x250] ;  /* 0x00009400ff0e7b82 */ /* 0x000f220000000a00 */
[----:B------:R-:W-:Y:S01]  /*00a0*/  CS2R R10, SRZ ;  /* 0x00000000000a7805 */ /* 0x000fe2000001ff00 */
[----:B------:R-:W-:-:S06]  /*00b0*/  ULDC.64 UR14, c[0x0][0x270] ;  /* 0x00009c00000e7ab9 */ /* 0x000fcc0000000a00 */
[----:B------:R-:W5:Y:S01]  /*00c0*/  LDC.64 R18, c[0x0][0x248] ;  /* 0x00009200ff127b82 */ /* 0x000f620000000a00 */
[----:B--2---:R-:W-:-:S07]  /*00d0*/  USHF.L.U32 UR4, UR4, 0x1, URZ ;  /* 0x0000000104047899 */ /* 0x004fce000800063f */
[----:B------:R-:W2:Y:S01]  /*00e0*/  LDC.64 R16, c[0x0][0x210] ;  /* 0x00008400ff107b82 */ /* 0x000ea20000000a00 */
[----:B------:R-:W-:Y:S02]  /*00f0*/  UIMAD.WIDE UR6, UR4, 0x2e8ba2e9, URZ ;  /* 0x2e8ba2e9040678a5 */ /* 0x000fe4000f8e023f */
[----:B------:R-:W-:Y:S01]  /*0100*/  IMAD.U32 R0, RZ, RZ, UR4 ;  /* 0x00000004ff007e24 */ /* 0x000fe2000f8e00ff */
[----:B-1----:R-:W-:Y:S01]  /*0110*/  LOP3.LUT R4, R4, 0x7f, RZ, 0xc0, !PT ;  /* 0x0000007f04047812 */ /* 0x002fe200078ec0ff */
[----:B------:R-:W-:-:S03]  /*0120*/  USHF.R.U32.HI UR5, URZ, 0x1f, UR7 ;  /* 0x0000001f3f057899 */ /* 0x000fc60008011607 */
[----:B------:R-:W1:Y:S01]  /*0130*/  LDC.64 R20, c[0x0][0x278] ;  /* 0x00009e00ff147b82 */ /* 0x000e620000000a00 */
[----:B------:R-:W-:Y:S01]  /*0140*/  ULEA.HI.SX32 UR5, UR7, UR5, 0x1d ;  /* 0x0000000507057291 */ /* 0x000fe2000f8fea3f */
[----:B---3--:R-:W-:-:S03]  /*0150*/  IMAD R4, R3, 0x100, R4 ;  /* 0x0000010003047824 */ /* 0x008fc600078e0204 */
[----:B------:R-:W-:Y:S02]  /*0160*/  UIMAD UR17, UR5, -0x2c, UR4 ;  /* 0xffffffd4051178a4 */ /* 0x000fe4000f8e0204 */
[----:B------:R-:W-:Y:S02]  /*0170*/  ISETP.GE.AND P2, PT, R4, 0x100, PT ;  /* 0x000001000400780c */ /* 0x000fe40003f46270 */
[----:B------:R-:W-:Y:S02]  /*0180*/  UIMAD.WIDE UR24, UR17, 0x4, UR10 ;  /* 0x00000004111878a5 */ /* 0x000fe4000f8e020a */
[----:B------:R-:W-:Y:S01]  /*0190*/  ISETP.LT.AND P3, PT, R0, 0xb0, !P2 ;  /* 0x000000b00000780c */ /* 0x000fe20005761270 */
[----:B------:R-:W-:Y:S02]  /*01a0*/  IMAD.U32 R0, RZ, RZ, UR17 ;  /* 0x00000011ff007e24 */ /* 0x000fe4000f8e00ff */
[----:B------:R-:W-:Y:S01]  /*01b0*/  IMAD.U32 R5, RZ, RZ, UR5 ;  /* 0x00000005ff057e24 */ /* 0x000fe2000f8e00ff */
[----:B------:R-:W-:Y:S01]  /*01c0*/  MOV R2, UR24 ;  /* 0x0000001800027c02 */ /* 0x000fe20008000f00 */
[----:B------:R-:W-:Y:S01]  /*01d0*/  IMAD.U32 R3, RZ, RZ, UR25 ;  /* 0x00000019ff037e24 */ /* 0x000fe2000f8e00ff */
[----:B------:R-:W-:Y:S01]  /*01e0*/  ISETP.GT.AND P4, PT, R0, 0x20, P3 ;  /* 0x000000200000780c */ /* 0x000fe20001f84270 */
[----:B------:R-:W-:Y:S01]  /*01f0*/  UIADD3 UR21, UR17, -0x21, URZ ;  /* 0xffffffdf11157890 */ /* 0x000fe2000fffe03f */
[----:B------:R-:W-:Y:S01]  /*0200*/  CS2R R36, SRZ ;  /* 0x0000000000247805 */ /* 0x000fe2000001ff00 */
[----:B------:R-:W-:Y:S01]  /*0210*/  UIADD3 UR20, UR17, -0x16, URZ ;  /* 0xffffffea11147890 */ /* 0x000fe2000fffe03f */
[----:B------:R-:W-:Y:S01]  /*0220*/  CS2R R32, SRZ ;  /* 0x0000000000207805 */ /* 0x000fe2000001ff00 */
[----:B------:R-:W-:Y:S01]  /*0230*/  UIMAD.WIDE UR22, UR17, 0x4, UR8 ;  /* 0x00000004111678a5 */ /* 0x000fe2000f8e0208 */
[----:B------:R-:W-:Y:S01]  /*0240*/  IMAD.MOV.U32 R38, RZ, RZ, RZ ;  /* 0x000000ffff267224 */ /* 0x000fe200078e00ff */
[----:B------:R-:W-:Y:S01]  /*0250*/  UIMAD.WIDE UR26, UR17, 0x4, UR12 ;  /* 0x00000004111a78a5 */ /* 0x000fe2000f8e020c */
[----:B------:R-:W-:Y:S01]  /*0260*/  IMAD.MOV.U32 R34, RZ, RZ, RZ ;  /* 0x000000ffff227224 */ /* 0x000fe200078e00ff */
[----:B------:R-:W-:Y:S01]  /*0270*/  UIMAD.WIDE UR28, UR17, 0x4, UR14 ;  /* 0x00000004111c78a5 */ /* 0x000fe2000f8e020e */
[----:B------:R-:W-:Y:S01]  /*0280*/  CS2R R42, SRZ ;  /* 0x00000000002a7805 */ /* 0x000fe2000001ff00 */
[----:B------:R-:W-:Y:S01]  /*0290*/  UISETP.GE.AND UP0, UPT, UR4, 0xb0, UPT ;  /* 0x000000b00400788c */ /* 0x000fe2000bf06270 */
[----:B------:R-:W-:Y:S01]  /*02a0*/  CS2R R44, SRZ ;  /* 0x00000000002c7805 */ /* 0x000fe2000001ff00 */
[----:B------:R3:W2:Y:S01]  /*02b0*/  @P4 LDG.E.EL R6, desc[UR18][R2.64+-0x84] ;  /* 0xffff7c1202064981 */ /* 0x0006a2000c2e1900 */
[----:B------:R-:W-:Y:S01]  /*02c0*/  IMAD R8, R5, 0x100, R4 ;  /* 0x0000010005087824 */ /* 0x000fe200078e0204 */
[----:B------:R-:W-:Y:S01]  /*02d0*/  UIADD3 UR16, UR4, 0x1, URZ ;  /* 0x0000000104107890 */ /* 0x000fe2000fffe03f */
[----:B------:R-:W-:-:S02]  /*02e0*/  P2R R9, PR, RZ, 0x4 ;  /* 0x00000004ff097803 */ /* 0x000fc40000000000 */
[----:B------:R-:W-:Y:S01]  /*02f0*/  IMAD R8, R8, 0xb, RZ ;  /* 0x0000000b08087824 */ /* 0x000fe200078e02ff */
[----:B------:R-:W-:-:S04]  /*0300*/  MOV R5, UR20 ;  /* 0x0000001400057c02 */ /* 0x000fc80008000f00 */
[----:B------:R-:W-:Y:S01]  /*0310*/  IADD3 R31, R8, UR21, RZ ;  /* 0x00000015081f7c10 */ /* 0x000fe2000fffe0ff */
[----:B---3--:R-:W-:Y:S01]  /*0320*/  IMAD.U32 R2, RZ, RZ, UR22 ;  /* 0x00000016ff027e24 */ /* 0x008fe2000f8e00ff */
[----:B------:R-:W-:Y:S01]  /*0330*/  ISETP.LT.U32.AND P6, PT, R5, 0xb, P3 ;  /* 0x0000000b0500780c */ /* 0x000fe20001fc1070 */
[----:B------:R-:W-:Y:S02]  /*0340*/  IMAD.U32 R3, RZ, RZ, UR23 ;  /* 0x00000017ff037e24 */ /* 0x000fe4000f8e00ff */
[----:B----4-:R-:W-:Y:S01]  /*0350*/  IMAD.WIDE R22, R31, 0x4, R14 ;  /* 0x000000041f167825 */ /* 0x010fe200078e020e */
[----:B------:R-:W-:Y:S02]  /*0360*/  HFMA2.MMA R5, -RZ, RZ, 0, 0 ;  /* 0x00000000ff057435 */ /* 0x000fe400000001ff */
[----:B------:R3:W4:Y:S01]  /*0370*/  @P4 LDG.E.EL R10, desc[UR18][R2.64+-0x84] ;  /* 0xffff7c12020a4981 */ /* 0x000722000c2e1900 */
[----:B------:R-:W-:Y:S02]  /*0380*/  VIADD R25, R8, UR20 ;  /* 0x0000001408197c36 */ /* 0x000fe40008000000 */
[----:B------:R-:W-:Y:S01]  /*0390*/  IMAD.MOV.U32 R0, RZ, RZ, RZ ;  /* 0x000000ffff007224 */ /* 0x000fe200078e00ff */
[----:B------:R2:W4:Y:S01]  /*03a0*/  @P4 LDG.E.EL R7, desc[UR18][R22.64] ;  /* 0x0000001216074981 */ /* 0x000522000c2e1900 */
[----:B------:R-:W-:-:S02]  /*03b0*/  IMAD.U32 R26, RZ, RZ, UR26 ;  /* 0x0000001aff1a7e24 */ /* 0x000fc4000f8e00ff */
[----:B------:R-:W-:Y:S02]  /*03c0*/  IMAD.U32 R27, RZ, RZ, UR27 ;  /* 0x0000001bff1b7e24 */ /* 0x000fe4000f8e00ff */
[C---:B-----5:R-:W-:Y:S01]  /*03d0*/  IMAD.WIDE R12, R25.reuse, 0x4, R18 ;  /* 0x00000004190c7825 */ /* 0x060fe200078e0212 */
[----:B---3--:R-:W-:Y:S02]  /*03e0*/  CS2R R2, SRZ ;  /* 0x0000000000027805 */ /* 0x008fe4000001ff00 */
[----:B------:R-:W3:Y:S01]  /*03f0*/  @P4 LDG.E.EL R0, desc[UR18][R26.64+-0x84] ;  /* 0xffff7c121a004981 */ /* 0x000ee2000c2e1900 */
[----:B0-2---:R-:W-:-:S03]  /*0400*/  IMAD.WIDE R22, R25, 0x4, R16 ;  /* 0x0000000419167825 */ /* 0x005fc600078e0210 */
[----:B------:R0:W2:Y:S01]  /*0410*/  @P6 LDG.E.EL R5, desc[UR18][R12.64] ;  /* 0x000000120c056981 */ /* 0x0000a2000c2e1900 */
[----:B------:R-:W-:Y:S02]  /*0420*/  IMAD.U32 R28, RZ, RZ, UR28 ;  /* 0x0000001cff1c7e24 */ /* 0x000fe4000f8e00ff */
[----:B------:R-:W-:Y:S01]  /*0430*/  IMAD.U32 R29, RZ, RZ, UR29 ;  /* 0x0000001dff1d7e24 */ /* 0x000fe2000f8e00ff */
[----:B------:R5:W2:Y:S01]  /*0440*/  @P6 LDG.E.EL R3, desc[UR18][R22.64] ;  /* 0x0000001216036981 */ /* 0x000aa2000c2e1900 */
[----:B-1----:R-:W-:-:S03]  /*0450*/  IMAD.WIDE R24, R31, 0x4, R20 ;  /* 0x000000041f187825 */ /* 0x002fc600078e0214 */
[----:B------:R-:W2:Y:S04]  /*0460*/  @P4 LDG.E.EL R11, desc[UR18][R28.64+-0x84] ;  /* 0xffff7c121c0b4981 */ /* 0x000ea8000c2e1900 */
[----:B------:R1:W2:Y:S01]  /*0470*/  @P4 LDG.E.EL R2, desc[UR18][R24.64] ;  /* 0x0000001218024981 */ /* 0x0002a2000c2e1900 */
[----:B------:R-:W-:Y:S01]  /*0480*/  PLOP3.LUT P0, PT, PT, PT, UP0, 0x80, 0x0 ;  /* 0x000000000000781c */ /* 0x000fe20003f0f008 */
[----:B------:R-:W-:Y:S01]  /*0490*/  UIMAD.WIDE UR6, UR16, 0x2e8ba2e9, URZ ;  /* 0x2e8ba2e9100678a5 */ /* 0x000fe2000f8e023f */
[----:B0-----:R-:W-:-:S03]  /*04a0*/  IADD3 R12, R4, 0x80, RZ ;  /* 0x00000080040c7810 */ /* 0x001fc60007ffe0ff */
[----:B------:R-:W-:Y:S01]  /*04b0*/  USHF.R.U32.HI UR6, URZ, 0x1f, UR7 ;  /* 0x0000001f3f067899 */ /* 0x000fe20008011607 */
[----:B------:R-:W-:Y:S01]  /*04c0*/  ISETP.LT.AND P0, PT, R12, 0x100, !P0 ;  /* 0x000001000c00780c */ /* 0x000fe20004701270 */
[----:B------:R-:W-:Y:S01]  /*04d0*/  IMAD.U32 R12, RZ, RZ, UR17 ;  /* 0x00000011ff0c7e24 */ /* 0x000fe2000f8e00ff */
[----:B------:R-:W-:Y:S02]  /*04e0*/  UISETP.GE.U32.AND UP2, UPT, UR20, 0xb, UPT ;  /* 0x0000000b1400788c */ /* 0x000fe4000bf46070 */
[----:B------:R-:W-:-:S04]  /*04f0*/  ULEA.HI.SX32 UR6, UR7, UR6, 0x1d ;  /* 0x0000000607067291 */ /* 0x000fc8000f8fea3f */
[----:B------:R-:W-:Y:S01]  /*0500*/  UIMAD UR6, UR6, -0x2c, UR16 ;  /* 0xffffffd4060678a4 */ /* 0x000fe2000f8e0210 */
[----:B-----5:R-:W-:Y:S01]  /*0510*/  IMAD.U32 R23, RZ, RZ, UR25 ;  /* 0x00000019ff177e24 */ /* 0x020fe2000f8e00ff */
[----:B------:R-:W-:Y:S02]  /*0520*/  UISETP.GT.AND UP1, UPT, UR17, 0x20, UPT ;  /* 0x000000201100788c */ /* 0x000fe4000bf24270 */
[----:B------:R-:W-:Y:S02]  /*0530*/  UISETP.GE.AND UP0, UPT, UR6, 0x21, UPT ;  /* 0x000000210600788c */ /* 0x000fe4000bf06270 */
[----:B------:R-:W-:Y:S02]  /*0540*/  UIMAD.WIDE UR10, UR6, 0x4, UR10 ;  /* 0x00000004060a78a5 */ /* 0x000fe4000f8e020a */
[----:B------:R-:W-:-:S04]  /*0550*/  UISETP.GT.AND UP0, UPT, UR17, 0x15, !UP0 ;  /* 0x000000151100788c */ /* 0x000fc8000c704270 */
[----:B-1----:R-:W-:Y:S01]  /*0560*/  MOV R25, UR11 ;  /* 0x0000000b00197c02 */ /* 0x002fe20008000f00 */
[----:B------:R-:W-:Y:S01]  /*0570*/  UIADD3 UR16, UR6, -0x16, URZ ;  /* 0xffffffea06107890 */ /* 0x000fe2000fffe03f */
[----:B------:R-:W-:-:S05]  /*0580*/  SEL R6, R6, RZ, P4 ;  /* 0x000000ff06067207 */ /* 0x000fca0002000000 */
[----:B------:R-:W-:-:S04]  /*0590*/  FADD R26, R6, 0.0010000000474974513054 ;  /* 0x3a83126f061a7421 */ /* 0x000fc80000000000 */
[----:B------:R-:W0:Y:S02]  /*05a0*/  MUFU.SQRT R27, R26 ;  /* 0x0000001a001b7308 */ /* 0x000e240000002000 */
[C---:B0-----:R-:W-:Y:S02]  /*05b0*/  FSETP.GT.AND P5, PT, R27.reuse, 8.50705917302346158658e+37, PT ;  /* 0x7e8000001b00780b */ /* 0x041fe40003fa4000 */
[----:B------:R-:W-:-:S11]  /*05c0*/  FSETP.GEU.AND P1, PT, R27, 1.175494350822287508e-38, PT ;  /* 0x008000001b00780b */ /* 0x000fd60003f2e000 */
[----:B------:R-:W-:-:S04]  /*05d0*/  @P5 FMUL R27, R27, 0.25 ;  /* 0x3e8000001b1b5820 */ /* 0x000fc80000400000 */
[----:B------:R-:W-:Y:S01]  /*05e0*/  @!P1 FMUL R27, R27, 16777216 ;  /* 0x4b8000001b1b9820 */ /* 0x000fe20000400000 */
[----:B------:R-:W-:-:S05]  /*05f0*/  IMAD.MOV.U32 R6, RZ, RZ, 0x3e800000 ;  /* 0x3e800000ff067424 */ /* 0x000fca00078e00ff */
[----:B------:R-:W0:Y:S01]  /*0600*/  MUFU.RCP R27, R27 ;  /* 0x0000001b001b7308 */ /* 0x000e220000001000 */
[----:B------:R-:W-:Y:S02]  /*0610*/  FSEL R22, R6, 1, P5 ;  /* 0x3f80000006167808 */ /* 0x000fe40002800000 */
[----:B----4-:R-:W-:Y:S02]  /*0620*/  SEL R10, R10, RZ, P4 ;  /* 0x000000ff0a0a7207 */ /* 0x010fe40002000000 */
[----:B------:R-:W-:Y:S01]  /*0630*/  SEL R7, R7, RZ, P4 ;  /* 0x000000ff07077207 */ /* 0x000fe20002000000 */
[----:B------:R-:W-:Y:S01]  /*0640*/  @!P1 FMUL R22, R22, 16777216 ;  /* 0x4b80000016169820 */ /* 0x000fe20000400000 */
[----:B------:R-:W-:-:S03]  /*0650*/  ISETP.GT.AND P5, PT, R12, 0x20, P0 ;  /* 0x000000200c00780c */ /* 0x000fc600007a4270 */
[----:B------:R-:W-:Y:S01]  /*0660*/  FADD R7, R7, -R10 ;  /* 0x8000000a07077221 */ /* 0x000fe20000000000 */
[----:B---3--:R-:W-:Y:S02]  /*0670*/  SEL R10, R0, RZ, P4 ;  /* 0x000000ff000a7207 */ /* 0x008fe40002000000 */
[----:B--2---:R-:W-:Y:S01]  /*0680*/  SEL R5, R5, RZ, P6 ;  /* 0x000000ff05057207 */ /* 0x004fe20003000000 */
[----:B0-----:R-:W-:Y:S01]  /*0690*/  FMUL R24, R27, R22 ;  /* 0x000000161b187220 */ /* 0x001fe20000400000 */
[----:B------:R-:W-:Y:S02]  /*06a0*/  SEL R0, R3, RZ, P6 ;  /* 0x000000ff03007207 */ /* 0x000fe40003000000 */
[----:B------:R-:W-:Y:S01]  /*06b0*/  SEL R11, R11, RZ, P4 ;  /* 0x000000ff0b0b7207 */ /* 0x000fe20002000000 */
[----:B------:R-:W-:Y:S01]  /*06c0*/  FMUL R7, R24, R7 ;  /* 0x0000000718077220 */ /* 0x000fe20000400000 */
[----:B------:R-:W-:Y:S02]  /*06d0*/  PLOP3.LUT P1, PT, PT, PT, UP2, 0x80, 0x0 ;  /* 0x000000000000781c */ /* 0x000fe40003f2f028 */
[----:B------:R-:W-:Y:S01]  /*06e0*/  CS2R R12, SRZ ;  /* 0x00000000000c7805 */ /* 0x000fe2000001ff00 */
[----:B------:R-:W-:Y:S01]  /*06f0*/  FADD R5, R5, R0 ;  /* 0x0000000005057221 */ /* 0x000fe20000000000 */
[----:B------:R-:W-:Y:S01]  /*0700*/  IMAD.U32 R22, RZ, RZ, UR24 ;  /* 0x00000018ff167e24 */ /* 0x000fe2000f8e00ff */
[----:B------:R-:W-:Y:S01]  /*0710*/  SEL R2, R2, RZ, P4 ;  /* 0x000000ff02027207 */ /* 0x000fe20002000000 */
[----:B------:R-:W-:Y:S01]  /*0720*/  FFMA R7, R10, R7, R11 ;  /* 0x000000070a077223 */ /* 0x000fe2000000000b */
[----:B------:R-:W-:-:S02]  /*0730*/  MOV R0, UR6 ;  /* 0x0000000600007c02 */ /* 0x000fc40008000f00 */
[----:B------:R0:W2:Y:S01]  /*0740*/  @P5 LDG.E.EL R12, desc[UR18][R22.64+-0x84] ;  /* 0xffff7c12160c5981 */ /* 0x0000a2000c2e1900 */
[----:B------:R-:W-:Y:S01]  /*0750*/  FADD R7, R2, R7 ;  /* 0x0000000702077221 */ /* 0x000fe20000000000 */
[----:B------:R-:W-:Y:S02]  /*0760*/  ISETP.GT.AND P4, PT, R0, 0x20, P3 ;  /* 0x000000200000780c */ /* 0x000fe40001f84270 */
[----:B------:R-:W-:Y:S01]  /*0770*/  PLOP3.LUT P6, PT, PT, PT, UP1, 0x80, 0x0 ;  /* 0x000000000000781c */ /* 0x000fe20003fcf018 */
[----:B------:R-:W-:-:S03]  /*0780*/  IMAD.MOV.U32 R0, RZ, RZ, RZ ;  /* 0x000000ffff007224 */ /* 0x000fc600078e00ff */
[----:B------:R-:W-:Y:S01]  /*0790*/  @P1 FSEL R5, R7, RZ, P6 ;  /* 0x000000ff07051208 */ /* 0x000fe20003000000 */
[----:B------:R-:W-:Y:S01]  /*07a0*/  IMAD.U32 R24, RZ, RZ, UR10 ;  /* 0x0000000aff187e24 */ /* 0x000fe2000f8e00ff */
[----:B------:R-:W-:Y:S01]  /*07b0*/  PLOP3.LUT P1, PT, PT, PT, UP0, 0x80, 0x0 ;  /* 0x000000000000781c */ /* 0x000fe20003f2f008 */
[----:B------:R-:W-:-:S03]  /*07c0*/  IMAD.U32 R2, RZ, RZ, UR4 ;  /* 0x00000004ff027e24 */ /* 0x000fc6000f8e00ff */
[----:B------:R-:W-:Y:S01]  /*07d0*/  ISETP.LT.AND P1, PT, R4, 0x100, P1 ;  /* 0x000001000400780c */ /* 0x000fe20000f21270 */
[----:B------:R-:W3:Y:S03]  /*07e0*/  @P4 LDG.E.EL R0, desc[UR18][R24.64+-0x84] ;  /* 0xffff7c1218004981 */ /* 0x000ee6000c2e1900 */
[----:B------:R-:W-:Y:S01]  /*07f0*/  ISETP.LT.AND P1, PT, R2, 0xb0, P1 ;  /* 0x000000b00200780c */ /* 0x000fe20000f21270 */
[----:B0-----:R-:W-:-:S04]  /*0800*/  VIADD R23, R8, UR16 ;  /* 0x0000001008177c36 */ /* 0x001fc80008000000 */
[----:B------:R-:W-:-:S04]  /*0810*/  IMAD.WIDE R2, R23, 0x4, R18 ;  /* 0x0000000417027825 */ /* 0x000fc800078e0212 */
[----:B------:R-:W-:-:S04]  /*0820*/  IMAD.WIDE R22, R23, 0x4, R16 ;  /* 0x0000000417167825 */ /* 0x000fc800078e0210 */
[----:B------:R0:W4:Y:S04]  /*0830*/  @P1 LDG.E.EL R36, desc[UR18][R2.64] ;  /* 0x0000001202241981 */ /* 0x000128000c2e1900 */
[----:B------:R1:W5:Y:S01]  /*0840*/  @P1 LDG.E.EL R13, desc[UR18][R22.64] ;  /* 0x00000012160d1981 */ /* 0x000362000c2e1900 */
[----:B------:R-:W-:Y:S01]  /*0850*/  MOV R10, RZ ;  /* 0x000000ff000a7202 */ /* 0x000fe20000000f00 */
[----:B0-----:R-:W-:Y:S01]  /*0860*/  IMAD.U32 R2, RZ, RZ, UR22 ;  /* 0x00000016ff027e24 */ /* 0x001fe2000f8e00ff */
[----:B------:R-:W-:Y:S01]  /*0870*/  UIADD3 UR22, UR6, -0x21, URZ ;  /* 0xffffffdf06167890 */ /* 0x000fe2000fffe03f */
[----:B------:R-:W-:Y:S01]  /*0880*/  IMAD.U32 R3, RZ, RZ, UR23 ;  /* 0x00000017ff037e24 */ /* 0x000fe2000f8e00ff */
[----:B------:R-:W-:Y:S01]  /*0890*/  UIMAD.WIDE UR8, UR6, 0x4, UR8 ;  /* 0x00000004060878a5 */ /* 0x000fe2000f8e0208 */
[----:B-1----:R-:W-:-:S02]  /*08a0*/  IMAD.U32 R22, RZ, RZ, UR26 ;  /* 0x0000001aff167e24 */ /* 0x002fc4000f8e00ff */
[----:B------:R-:W-:Y:S01]  /*08b0*/  IMAD.U32 R23, RZ, RZ, UR27 ;  /* 0x0000001bff177e24 */ /* 0x000fe2000f8e00ff */
[----:B------:R0:W5:Y:S02]  /*08c0*/  @P5 LDG.E.EL R37, desc[UR18][R2.64+-0x84] ;  /* 0xffff7c1202255981 */ /* 0x000164000c2e1900 */
[----:B------:R-:W-:Y:S02]  /*08d0*/  IMAD.U32 R26, RZ, RZ, UR8 ;  /* 0x00000008ff1a7e24 */ /* 0x000fe4000f8e00ff */
[----:B------:R1:W5:Y:S01]  /*08e0*/  @P5 LDG.E.EL R10, desc[UR18][R22.64+-0x84] ;  /* 0xffff7c12160a5981 */ /* 0x000362000c2e1900 */
[----:B------:R-:W-:Y:S02]  /*08f0*/  IMAD.U32 R27, RZ, RZ, UR9 ;  /* 0x00000009ff1b7e24 */ /* 0x000fe4000f8e00ff */
[----:B0-----:R-:W-:-:S03]  /*0900*/  VIADD R2, R8, UR22 ;  /* 0x0000001608027c36 */ /* 0x001fc60008000000 */
[----:B------:R0:W5:Y:S01]  /*0910*/  @P4 LDG.E.EL R38, desc[UR18][R26.64+-0x84] ;  /* 0xffff7c121a264981 */ /* 0x000162000c2e1900 */
[----:B-1----:R-:W-:Y:S01]  /*0920*/  MOV R22, UR10 ;  /* 0x0000000a00167c02 */ /* 0x002fe20008000f00 */
[----:B------:R-:W-:Y:S01]  /*0930*/  IMAD.U32 R23, RZ, RZ, UR11 ;  /* 0x0000000bff177e24 */ /* 0x000fe2000f8e00ff */
[----:B------:R-:W-:Y:S01]  /*0940*/  UIMAD.WIDE UR10, UR6, 0x4, UR12 ;  /* 0x00000004060a78a5 */ /* 0x000fe2000f8e020c */
[----:B------:R-:W-:Y:S01]  /*0950*/  IMAD.WIDE R28, R2, 0x4, R14 ;  /* 0x00000004021c7825 */ /* 0x000fe200078e020e */
[----:B------:R-:W-:-:S04]  /*0960*/  UIMAD.WIDE UR12, UR6, 0x4, UR14 ;  /* 0x00000004060c78a5 */ /* 0x000fc8000f8e020e */
[----:B------:R1:W5:Y:S02]  /*0970*/  @P4 LDG.E.EL R33, desc[UR18][R28.64] ;  /* 0x000000121c214981 */ /* 0x000364000c2e1900 */
[----:B0-----:R-:W-:Y:S01]  /*0980*/  MOV R26, UR12 ;  /* 0x0000000c001a7c02 */ /* 0x001fe20008000f00 */
[----:B------:R-:W-:-:S05]  /*0990*/  IMAD.U32 R27, RZ, RZ, UR13 ;  /* 0x0000000dff1b7e24 */ /* 0x000fca000f8e00ff */
[----:B------:R-:W5:Y:S01]  /*09a0*/  @P4 LDG.E.EL R45, desc[UR18][R26.64+-0x84] ;  /* 0xffff7c121a2d4981 */ /* 0x000f62000c2e1900 */
[----:B-1----:R-:W-:Y:S01]  /*09b0*/  IMAD.WIDE R28, R2, 0x4, R20 ;  /* 0x00000004021c7825 */ /* 0x002fe200078e0214 */
[----:B--2---:R-:W-:-:S05]  /*09c0*/  SEL R7, R12, RZ, P5 ;  /* 0x000000ff0c077207 */ /* 0x004fca0002800000 */
[----:B------:R-:W-:-:S04]  /*09d0*/  FADD R7, R7, 0.0010000000474974513054 ;  /* 0x3a83126f07077421 */ /* 0x000fc80000000000 */
[----:B------:R-:W0:Y:S01]  /*09e0*/  MUFU.SQRT R11, R7 ;  /* 0x00000007000b7308 */ /* 0x000e220000002000 */
[----:B---3--:R-:W-:-:S05]  /*09f0*/  SEL R0, R0, RZ, P4 ;  /* 0x000000ff00007207 */ /* 0x008fca0002000000 */
[----:B------:R-:W-:Y:S01]  /*0a00*/  FADD R39, R0, 0.0010000000474974513054 ;  /* 0x3a83126f00277421 */ /* 0x000fe20000000000 */
[----:B0-----:R-:W-:-:S05]  /*0a10*/  FSETP.GT.AND P6, PT, R11, 8.50705917302346158658e+37, PT ;  /* 0x7e8000000b00780b */ /* 0x001fca0003fc4000 */
[----:B------:R-:W0:Y:S01]  /*0a20*/  MUFU.SQRT R39, R39 ;  /* 0x0000002700277308 */ /* 0x000e220000002000 */
[----:B----4-:R-:W-:Y:S02]  /*0a30*/  SEL R36, R36, RZ, P1 ;  /* 0x000000ff24247207 */ /* 0x010fe40000800000 */
[----:B-----5:R-:W-:Y:S02]  /*0a40*/  SEL R13, R13, RZ, P1 ;  /* 0x000000ff0d0d7207 */ /* 0x020fe40000800000 */
[----:B------:R-:W-:-:S03]  /*0a50*/  FSETP.GEU.AND P1, PT, R11, 1.175494350822287508e-38, PT ;  /* 0x008000000b00780b */ /* 0x000fc60003f2e000 */
[----:B------:R-:W-:Y:S01]  /*0a60*/  @P6 FMUL R11, R11, 0.25 ;  /* 0x3e8000000b0b6820 */ /* 0x000fe20000400000 */
[----:B------:R-:W-:Y:S02]  /*0a70*/  FSEL R35, R6, 1, P6 ;  /* 0x3f80000006237808 */ /* 0x000fe40003000000 */
[----:B0-----:R-:W-:-:S07]  /*0a80*/  FSETP.GT.AND P6, PT, R39, 8.50705917302346158658e+37, PT ;  /* 0x7e8000002700780b */ /* 0x001fce0003fc4000 */
[----:B------:R-:W-:Y:S01]  /*0a90*/  @!P1 FMUL R11, R11, 16777216 ;  /* 0x4b8000000b0b9820 */ /* 0x000fe20000400000 */
[----:B------:R-:W-:Y:S01]  /*0aa0*/  @!P1 FMUL R35, R35, 16777216 ;  /* 0x4b80000023239820 */ /* 0x000fe20000400000 */
[C---:B------:R-:W-:Y:S01]  /*0ab0*/  FSETP.GEU.AND P1, PT, R39.reuse, 1.175494350822287508e-38, PT ;  /* 0x008000002700780b */ /* 0x040fe20003f2e000 */
[----:B------:R-:W-:Y:S01]  /*0ac0*/  IMAD.U32 R7, RZ, RZ, UR20 ;  /* 0x00000014ff077e24 */ /* 0x000fe2000f8e00ff */
[----:B------:R-:W-:Y:S02]  /*0ad0*/  FSEL R0, R6, 1, P6 ;  /* 0x3f80000006007808 */ /* 0x000fe40003000000 */
[----:B------:R-:W-:Y:S01]  /*0ae0*/  @P6 FMUL R39, R39, 0.25 ;  /* 0x3e80000027276820 */ /* 0x000fe20000400000 */
[----:B------:R-:W-:Y:S02]  /*0af0*/  MOV R12, UR6 ;  /* 0x00000006000c7c02 */ /* 0x000fe40008000f00 */
[----:B------:R-:W-:Y:S01]  /*0b00*/  ISETP.LT.U32.AND P6, PT, R7, 0xb, P0 ;  /* 0x0000000b0700780c */ /* 0x000fe200007c1070 */
[----:B------:R-:W-:-:S05]  /*0b10*/  VIADD R7, R8, 0x580 ;  /* 0x0000058008077836 */ /* 0x000fca0000000000 */
[----:B------:R-:W-:Y:S01]  /*0b20*/  @!P1 FMUL R39, R39, 16777216 ;  /* 0x4b80000027279820 */ /* 0x000fe20000400000 */
[----:B------:R-:W-:Y:S01]  /*0b30*/  @!P1 FMUL R0, R0, 16777216 ;  /* 0x4b80000000009820 */ /* 0x000fe20000400000 */
[----:B------:R-:W-:Y:S02]  /*0b40*/  ISETP.GT.AND P1, PT, R12, 0x20, P0 ;  /* 0x000000200c00780c */ /* 0x000fe40000724270 */
[----:B------:R-:W-:Y:S01]  /*0b50*/  IADD3 R3, R7, UR21, RZ ;  /* 0x0000001507037c10 */ /* 0x000fe2000fffe0ff */
[----:B------:R-:W-:Y:S02]  /*0b60*/  VIADD R41, R7, UR20 ;  /* 0x0000001407297c36 */ /* 0x000fe40008000000 */
[----:B------:R-:W-:Y:S02]  /*0b70*/  IMAD.MOV.U32 R12, RZ, RZ, RZ ;  /* 0x000000ffff0c7224 */ /* 0x000fe400078e00ff */
[----:B------:R-:W-:-:S04]  /*0b80*/  IMAD.WIDE R24, R3, 0x4, R14 ;  /* 0x0000000403187825 */ /* 0x000fc800078e020e */
[C---:B------:R-:W-:Y:S01]  /*0b90*/  IMAD.WIDE R30, R41.reuse, 0x4, R18 ;  /* 0x00000004291e7825 */ /* 0x040fe200078e0212 */
[----:B------:R0:W2:Y:S04]  /*0ba0*/  @P5 LDG.E.EL R34, desc[UR18][R24.64] ;  /* 0x0000001218225981 */ /* 0x0000a8000c2e1900 */
[----:B------:R1:W3:Y:S01]  /*0bb0*/  @P1 LDG.E.EL R32, desc[UR18][R22.64+-0x84] ;  /* 0xffff7c1216201981 */ /* 0x0002e2000c2e1900 */
[----:B------:R-:W-:-:S03]  /*0bc0*/  IMAD.WIDE R40, R41, 0x4, R16 ;  /* 0x0000000429287825 */ /* 0x000fc600078e0210 */
[----:B------:R4:W5:Y:S01]  /*0bd0*/  @P6 LDG.E.EL R12, desc[UR18][R30.64] ;  /* 0x000000121e0c6981 */ /* 0x000962000c2e1900 */
[----:B0-----:R-:W-:Y:S02]  /*0be0*/  IMAD.U32 R24, RZ, RZ, UR10 ;  /* 0x0000000aff187e24 */ /* 0x001fe4000f8e00ff */
[----:B------:R-:W-:Y:S01]  /*0bf0*/  IMAD.U32 R25, RZ, RZ, UR11 ;  /* 0x0000000bff197e24 */ /* 0x000fe2000f8e00ff */
[----:B------:R0:W5:Y:S01]  /*0c00*/  @P6 LDG.E.EL R43, desc[UR18][R40.64] ;  /* 0x00000012282b6981 */ /* 0x000162000c2e1900 */
[----:B-1----:R-:W-:Y:S01]  /*0c10*/  MOV R22, UR28 ;  /* 0x0000001c00167c02 */ /* 0x002fe20008000f00 */
[----:B------:R-:W-:Y:S02]  /*0c20*/  IMAD.U32 R23, RZ, RZ, UR29 ;  /* 0x0000001dff177e24 */ /* 0x000fe4000f8e00ff */
[----:B------:R-:W5:Y:S01]  /*0c30*/  @P4 LDG.E.EL R42, desc[UR18][R24.64+-0x84] ;  /* 0xffff7c12182a4981 */ /* 0x000f62000c2e1900 */
[----:B----4-:R-:W-:Y:S01]  /*0c40*/  CS2R R30, SRZ ;  /* 0x00000000001e7805 */ /* 0x010fe2000001ff00 */
[----:B------:R-:W-:-:S02]  /*0c50*/  IMAD.WIDE R2, R3, 0x4, R20 ;  /* 0x0000000403027825 */ /* 0x000fc400078e0214 */
[----:B------:R-:W4:Y:S04]  /*0c60*/  @P5 LDG.E.EL R44, desc[UR18][R22.64+-0x84] ;  /* 0xffff7c12162c5981 */ /* 0x000f28000c2e1900 */
[----:B------:R-:W4:Y:S04]  /*0c70*/  @P4 LDG.E.EL R30, desc[UR18][R28.64] ;  /* 0x000000121c1e4981 */ /* 0x000f28000c2e1900 */
[----:B------:R1:W4:Y:S01]  /*0c80*/  @P5 LDG.E.EL R31, desc[UR18][R2.64] ;  /* 0x00000012021f5981 */ /* 0x000322000c2e1900 */
[----:B------:R-:W1:Y:S01]  /*0c90*/  MUFU.RCP R39, R39 ;  /* 0x0000002700277308 */ /* 0x000e620000001000 */
[----:B------:R-:W-:-:S02]  /*0ca0*/  SEL R38, R38, RZ, P4 ;  /* 0x000000ff26267207 */ /* 0x000fc40002000000 */
[----:B------:R-:W-:-:S05]  /*0cb0*/  SEL R33, R33, RZ, P4 ;  /* 0x000000ff21217207 */ /* 0x000fca0002000000 */
[----:B0-----:R-:W0:Y:S01]  /*0cc0*/  MUFU.RCP R40, R11 ;  /* 0x0000000b00287308 */ /* 0x001e220000001000 */
[----:B------:R-:W-:Y:S02]  /*0cd0*/  SEL R37, R37, RZ, P5 ;  /* 0x000000ff25257207 */ /* 0x000fe40002800000 */
[----:B-1----:R-:W-:Y:S01]  /*0ce0*/  SEL R2, R45, RZ, P4 ;  /* 0x000000ff2d027207 */ /* 0x002fe20002000000 */
[----:B------:R-:W-:Y:S01]  /*0cf0*/  FMUL R23, R39, R0 ;  /* 0x0000000027177220 */ /* 0x000fe20000400000 */
[----:B------:R-:W-:Y:S01]  /*0d00*/  FADD R0, R33, -R38 ;  /* 0x8000002621007221 */ /* 0x000fe20000000000 */
[----:B------:R-:W-:-:S03]  /*0d10*/  UISETP.GT.AND UP3, UPT, UR6, 0x20, UPT ;  /* 0x000000200600788c */ /* 0x000fc6000bf64270 */
[----:B------:R-:W-:Y:S01]  /*0d20*/  FMUL R0, R23, R0 ;  /* 0x0000000017007220 */ /* 0x000fe20000400000 */
[----:B0-----:R-:W-:Y:S01]  /*0d30*/  FMUL R35, R40, R35 ;  /* 0x0000002328237220 */ /* 0x001fe20000400000 */
[----:B------:R-:W-:Y:S01]  /*0d40*/  SEL R23, R10, RZ, P5 ;  /* 0x000000ff0a177207 */ /* 0x000fe20002800000 */
[----:B------:R-:W-:Y:S01]  /*0d50*/  UIADD3 UR7, UR17, -0xb, URZ ;  /* 0xfffffff511077890 */ /* 0x000fe2000fffe03f */
[----:B------:R-:W-:Y:S01]  /*0d60*/  FADD R13, R36, R13 ;  /* 0x0000000d240d7221 */ /* 0x000fe20000000000 */
[----:B------:R-:W-:Y:S01]  /*0d70*/  MOV R10, UR8 ;  /* 0x00000008000a7c02 */ /* 0x000fe20008000f00 */
[----:B------:R-:W-:Y:S01]  /*0d80*/  IMAD.MOV.U32 R28, RZ, RZ, RZ ;  /* 0x000000ffff1c7224 */ /* 0x000fe200078e00ff */
[----:B------:R-:W-:Y:S02]  /*0d90*/  CS2R R26, SRZ ;  /* 0x00000000001a7805 */ /* 0x000fe4000001ff00 */
[----:B---3--:R-:W-:Y:S02]  /*0da0*/  SEL R32, R32, RZ, P1 ;  /* 0x000000ff20207207 */ /* 0x008fe40000800000 */
[----:B--2---:R-:W-:-:S03]  /*0db0*/  SEL R22, R34, RZ, P5 ;  /* 0x000000ff22167207 */ /* 0x004fc60002800000 */
[----:B------:R-:W-:Y:S01]  /*0dc0*/  FADD R32, R32, 0.0010000000474974513054 ;  /* 0x3a83126f20207421 */ /* 0x000fe20000000000 */
[----:B-----5:R-:W-:Y:S01]  /*0dd0*/  SEL R3, R12, RZ, P6 ;  /* 0x000000ff0c037207 */ /* 0x020fe20003000000 */
[----:B------:R-:W-:Y:S01]  /*0de0*/  FADD R22, R22, -R37 ;  /* 0x8000002516167221 */ /* 0x000fe20000000000 */
[----:B------:R-:W-:Y:S01]  /*0df0*/  SEL R24, R43, RZ, P6 ;  /* 0x000000ff2b187207 */ /* 0x000fe20003000000 */
[----:B------:R-:W0:Y:S01]  /*0e00*/  MUFU.SQRT R12, R32 ;  /* 0x00000020000c7308 */ /* 0x000e220000002000 */
[----:B------:R-:W-:Y:S02]  /*0e10*/  PLOP3.LUT P6, PT, PT, PT, UP0, 0x80, 0x0 ;  /* 0x000000000000781c */ /* 0x000fe40003fcf008 */
[----:B------:R-:W-:Y:S01]  /*0e20*/  SEL R11, R42, RZ, P4 ;  /* 0x000000ff2a0b7207 */ /* 0x000fe20002000000 */
[----:B------:R-:W-:Y:S01]  /*0e30*/  FMUL R22, R35, R22 ;  /* 0x0000001623167220 */ /* 0x000fe20000400000 */
[----:B----4-:R-:W-:-:S03]  /*0e40*/  SEL R44, R44, RZ, P5 ;  /* 0x000000ff2c2c7207 */ /* 0x010fc60002800000 */
[----:B------:R-:W-:Y:S01]  /*0e50*/  FFMA R0, R11, R0, R2 ;  /* 0x000000000b007223 */ /* 0x000fe20000000002 */
[----:B------:R-:W-:Y:S02]  /*0e60*/  SEL R25, R30, RZ, P4 ;  /* 0x000000ff1e197207 */ /* 0x000fe40002000000 */
[----:B------:R-:W-:Y:S01]  /*0e70*/  PLOP3.LUT P4, PT, PT, PT, UP2, 0x80, 0x0 ;  /* 0x000000000000781c */ /* 0x000fe20003f8f028 */
[----:B------:R-:W-:Y:S01]  /*0e80*/  FFMA R22, R23, R22, R44 ;  /* 0x0000001617167223 */ /* 0x000fe2000000002c */
[----:B------:R-:W-:Y:S01]  /*0e90*/  SEL R31, R31, RZ, P5 ;  /* 0x000000ff1f1f7207 */ /* 0x000fe20002800000 */
[----:B------:R-:W-:Y:S01]  /*0ea0*/  FADD R2, R25, R0 ;  /* 0x0000000019027221 */ /* 0x000fe20000000000 */
[----:B------:R-:W-:-:S03]  /*0eb0*/  PLOP3.LUT P5, PT, PT, PT, UP3, 0x80, 0x0 ;  /* 0x000000000000781c */ /* 0x000fc60003faf038 */
[----:B------:R-:W-:Y:S01]  /*0ec0*/  FADD R22, R31, R22 ;  /* 0x000000161f167221 */ /* 0x000fe20000000000 */
[----:B------:R-:W-:Y:S02]  /*0ed0*/  @!P6 FSEL R13, R2, RZ, P5 ;  /* 0x000000ff020de208 */ /* 0x000fe40002800000 */
[----:B------:R-:W-:Y:S02]  /*0ee0*/  PLOP3.LUT P6, PT, PT, PT, UP1, 0x80, 0x0 ;  /* 0x000000000000781c */ /* 0x000fe40003fcf018 */
[----:B0-----:R-:W-:Y:S01]  /*0ef0*/  FSETP.GT.AND P5, PT, R12, 8.50705917302346158658e+37, PT ;  /* 0x7e8000000c00780b */ /* 0x001fe20003fa4000 */
[----:B------:R-:W-:Y:S01]  /*0f00*/  FADD R0, R3, R24 ;  /* 0x0000001803007221 */ /* 0x000fe20000000000 */
[----:B------:R-:W-:Y:S01]  /*0f10*/  IMAD.U32 R2, RZ, RZ, UR7 ;  /* 0x00000007ff027e24 */ /* 0x000fe2000f8e00ff */
[----:B------:R-:W-:Y:S02]  /*0f20*/  @P4 FSEL R0, R22, RZ, P6 ;  /* 0x000000ff16004208 */ /* 0x000fe40003000000 */
[----:B------:R-:W-:Y:S01]  /*0f30*/  FSETP.GEU.AND P4, PT, R12, 1.175494350822287508e-38, PT ;  /* 0x008000000c00780b */ /* 0x000fe20003f8e000 */
[----:B------:R-:W-:Y:S01]  /*0f40*/  IMAD.U32 R11, RZ, RZ, UR9 ;  /* 0x00000009ff0b7e24 */ /* 0x000fe2000f8e00ff */
[----:B------:R-:W-:Y:S01]  /*0f50*/  ISETP.LT.U32.AND P6, PT, R2, 0xb, P3 ;  /* 0x0000000b0200780c */ /* 0x000fe20001fc1070 */
[----:B------:R-:W-:-:S02]  /*0f60*/  ULDC.64 UR8, c[0x0][0x230] ;  /* 0x00008c0000087ab9 */ /* 0x000fc40000000a00 */
[----:B------:R-:W-:Y:S01]  /*0f70*/  UIMAD.WIDE UR14, UR17, 0x4, UR8 ;  /* 0x00000004110e78a5 */ /* 0x000fe2000f8e0208 */
[----:B------:R-:W-:Y:S01]  /*0f80*/  FSEL R29, R6, 1, P5 ;  /* 0x3f800000061d7808 */ /* 0x000fe20002800000 */
[----:B------:R-:W-:Y:S02]  /*0f90*/  VIADD R31, R7, UR22 ;  /* 0x00000016071f7c36 */ /* 0x000fe40008000000 */
[----:B------:R-:W-:Y:S01]  /*0fa0*/  @P5 FMUL R12, R12, 0.25 ;  /* 0x3e8000000c0c5820 */ /* 0x000fe20000400000 */
[----:B------:R-:W-:Y:S01]  /*0fb0*/  ISETP.LT.U32.AND P5, PT, R2, 0xb, P0 ;  /* 0x0000000b0200780c */ /* 0x000fe200007a1070 */
[----:B------:R-:W-:Y:S01]  /*0fc0*/  IMAD.MOV.U32 R30, RZ, RZ, RZ ;  /* 0x000000ffff1e7224 */ /* 0x000fe200078e00ff */
[----:B------:R-:W-:Y:S01]  /*0fd0*/  MOV R2, UR14 ;  /* 0x0000000e00027c02 */ /* 0x000fe20008000f00 */
[----:B------:R-:W-:Y:S01]  /*0fe0*/  IMAD.U32 R3, RZ, RZ, UR15 ;  /* 0x0000000fff037e24 */ /* 0x000fe2000f8e00ff */
[----:B------:R-:W-:Y:S01]  /*0ff0*/  CS2R R24, SRZ ;  /* 0x0000000000187805 */ /* 0x000fe2000001ff00 */
[----:B------:R-:W-:Y:S01]  /*1000*/  @!P4 FMUL R12, R12, 16777216 ;  /* 0x4b8000000c0cc820 */ /* 0x000fe20000400000 */
[----:B------:R-:W-:Y:S01]  /*1010*/  @!P4 FMUL R29, R29, 16777216 ;  /* 0x4b8000001d1dc820 */ /* 0x000fe20000400000 */
[----:B------:R-:W-:Y:S01]  /*1020*/  IMAD.WIDE R14, R31, 0x4, R14 ;  /* 0x000000041f0e7825 */ /* 0x000fe200078e020e */
[----:B------:R-:W-:Y:S01]  /*1030*/  PLOP3.LUT P4, PT, P0, PT, UP0, 0x80, 0x0 ;  /* 0x000000000000781c */ /* 0x000fe2000078f008 */
[----:B------:R-:W2:Y:S02]  /*1040*/  @P6 LDG.E.EL R30, desc[UR18][R2.64+-0x2c] ;  /* 0xffffd412021e6981 */ /* 0x000ea4000c2e1900 */
[----:B------:R-:W-:Y:S01]  /*1050*/  VIADD R23, R7, UR16 ;  /* 0x0000001007177c36 */ /* 0x000fe20008000000 */
[----:B------:R-:W-:Y:S01]  /*1060*/  CS2R R32, SRZ ;  /* 0x0000000000207805 */ /* 0x000fe2000001ff00 */
[----:B------:R0:W3:Y:S01]  /*1070*/  @P1 LDG.E.EL R25, desc[UR18][R10.64+-0x84] ;  /* 0xffff7c120a191981 */ /* 0x0000e2000c2e1900 */
[----:B------:R-:W-:Y:S01]  /*1080*/  IMAD.U32 R22, RZ, RZ, UR12 ;  /* 0x0000000cff167e24 */ /* 0x000fe2000f8e00ff */
[----:B------:R-:W-:-:S02]  /*1090*/  UIMAD.WIDE UR8, UR6, 0x4, UR8 ;  /* 0x00000004060878a5 */ /* 0x000fc4000f8e0208 */
[----:B------:R1:W4:Y:S01]  /*10a0*/  @P1 LDG.E.EL R24, desc[UR18][R14.64] ;  /* 0x000000120e181981 */ /* 0x000322000c2e1900 */
[----:B------:R-:W-:Y:S01]  /*10b0*/  IMAD.WIDE R18, R23, 0x4, R18 ;  /* 0x0000000417127825 */ /* 0x000fe200078e0212 */
[----:B------:R-:W-:Y:S02]  /*10c0*/  CS2R R40, SRZ ;  /* 0x0000000000287805 */ /* 0x000fe4000001ff00 */
[----:B------:R-:W-:Y:S01]  /*10d0*/  CS2R R38, SRZ ;  /* 0x0000000000267805 */ /* 0x000fe2000001ff00 */
[----:B------:R-:W-:Y:S01]  /*10e0*/  ULDC.64 UR14, c[0x0][0x240] ;  /* 0x00009000000e7ab9 */ /* 0x000fe20000000a00 */
[----:B------:R-:W-:Y:S01]  /*10f0*/  IMAD.WIDE R20, R31, 0x4, R20 ;  /* 0x000000041f147825 */ /* 0x000fe200078e0214 */
[----:B0-----:R-:W-:Y:S01]  /*1100*/  MOV R11, UR11 ;  /* 0x0000000b000b7c02 */ /* 0x001fe20008000f00 */
[----:B------:R-:W5:Y:S02]  /*1110*/  @P4 LDG.E.EL R28, desc[UR18][R18.64] ;  /* 0x00000012121c4981 */ /* 0x000f64000c2e1900 */
[----:B------:R-:W-:Y:S01]  /*1120*/  IMAD.U32 R10, RZ, RZ, UR10 ;  /* 0x0000000aff0a7e24 */ /* 0x000fe2000f8e00ff */
[----:B------:R-:W0:Y:S01]  /*1130*/  MUFU.RCP R12, R12 ;  /* 0x0000000c000c7308 */ /* 0x000e220000001000 */
[----:B-1----:R-:W-:Y:S01]  /*1140*/  IMAD.WIDE R14, R23, 0x4, R16 ;  /* 0x00000004170e7825 */ /* 0x002fe200078e0210 */
[----:B------:R-:W5:Y:S01]  /*1150*/  @P1 LDG.E.EL R33, desc[UR18][R20.64] ;  /* 0x0000001214211981 */ /* 0x000f62000c2e1900 */
[----:B------:R-:W-:-:S02]  /*1160*/  ULDC.64 UR10, c[0x0][0x228] ;  /* 0x00008a00000a7ab9 */ /* 0x000fc40000000a00 */
[----:B------:R-:W-:Y:S01]  /*1170*/  IMAD.U32 R23, RZ, RZ, UR13 ;  /* 0x0000000dff177e24 */ /* 0x000fe2000f8e00ff */
[----:B------:R-:W5:Y:S01]  /*1180*/  @P1 LDG.E.EL R26, desc[UR18][R10.64+-0x84] ;  /* 0xffff7c120a1a1981 */ /* 0x000f62000c2e1900 */
[----:B------:R-:W-:-:S03]  /*1190*/  IMAD.MOV.U32 R31, RZ, RZ, RZ ;  /* 0x000000ffff1f7224 */ /* 0x000fc600078e00ff */
[----:B------:R-:W5:Y:S04]  /*11a0*/  @P4 LDG.E.EL R27, desc[UR18][R14.64] ;  /* 0x000000120e1b4981 */ /* 0x000f68000c2e1900 */
[----:B------:R1:W5:Y:S04]  /*11b0*/  @P1 LDG.E.EL R32, desc[UR18][R22.64+-0x84] ;  /* 0xffff7c1216201981 */ /* 0x000368000c2e1900 */
[----:B------:R2:W5:Y:S01]  /*11c0*/  @P5 LDG.E.EL R31, desc[UR18][R2.64+-0x2c] ;  /* 0xffffd412021f5981 */ /* 0x000562000c2e1900 */
[----:B0-----:R-:W-:Y:S01]  /*11d0*/  FMUL R29, R12, R29 ;  /* 0x0000001d0c1d7220 */ /* 0x001fe20000400000 */
[----:B-1----:R-:W0:Y:S01]  /*11e0*/  LDC.64 R22, c[0x0][0x220] ;  /* 0x00008800ff167b82 */ /* 0x002e220000000a00 */
[----:B------:R-:W-:Y:S01]  /*11f0*/  UIMAD.WIDE UR12, UR17, 0x4, UR10 ;  /* 0x00000004110c78a5 */ /* 0x000fe2000f8e020a */
[----:B------:R-:W-:Y:S01]  /*1200*/  IMAD.MOV.U32 R12, RZ, RZ, RZ ;  /* 0x000000ffff0c7224 */ /* 0x000fe200078e00ff */
[----:B------:R-:W-:Y:S01]  /*1210*/  UIMAD.WIDE UR20, UR17, 0x4, UR14 ;  /* 0x00000004111478a5 */ /* 0x000fe2000f8e020e */
[----:B------:R-:W-:Y:S01]  /*1220*/  IMAD.MOV.U32 R35, RZ, RZ, RZ ;  /* 0x000000ffff237224 */ /* 0x000fe200078e00ff */
[----:B------:R-:W-:Y:S01]  /*1230*/  HFMA2.MMA R37, -RZ, RZ, 0, 0 ;  /* 0x00000000ff257435 */ /* 0x000fe200000001ff */
[----:B------:R-:W-:Y:S01]  /*1240*/  VIADD R15, R8, UR7 ;  /* 0x00000007080f7c36 */ /* 0x000fe20008000000 */
[----:B------:R-:W-:Y:S01]  /*1250*/  CS2R R42, SRZ ;  /* 0x00000000002a7805 */ /* 0x000fe2000001ff00 */
[----:B------:R-:W-:Y:S01]  /*1260*/  IMAD.MOV.U32 R34, RZ, RZ, RZ ;  /* 0x000000ffff227224 */ /* 0x000fe200078e00ff */
[----:B--2---:R-:W-:-:S02]  /*1270*/  SEL R19, R30, RZ, P6 ;  /* 0x000000ff1e137207 */ /* 0x004fc40003000000 */
[----:B---3--:R-:W-:-:S03]  /*1280*/  SEL R25, R25, RZ, P1 ;  /* 0x000000ff19197207 */ /* 0x008fc60000800000 */
[----:B------:R-:W-:Y:S01]  /*1290*/  FADD R19, R19, 0.0010000000474974513054 ;  /* 0x3a83126f13137421 */ /* 0x000fe20000000000 */
[----:B----4-:R-:W-:-:S05]  /*12a0*/  SEL R10, R24, RZ, P1 ;  /* 0x000000ff180a7207 */ /* 0x010fca0000800000 */
[----:B------:R-:W-:Y:S01]  /*12b0*/  FADD R10, R10, -R25 ;  /* 0x800000190a0a7221 */ /* 0x000fe20000000000 */
[----:B------:R-:W1:Y:S01]  /*12c0*/  MUFU.SQRT R19, R19 ;  /* 0x0000001300137308 */ /* 0x000e620000002000 */
[----:B-----5:R-:W-:Y:S01]  /*12d0*/  SEL R28, R28, RZ, P4 ;  /* 0x000000ff1c1c7207 */ /* 0x020fe20002000000 */
[----:B------:R-:W2:Y:S01]  /*12e0*/  LDC.64 R24, c[0x0][0x218] ;  /* 0x00008600ff187b82 */ /* 0x000ea20000000a00 */
[----:B------:R-:W-:Y:S01]  /*12f0*/  FMUL R10, R29, R10 ;  /* 0x0000000a1d0a7220 */ /* 0x000fe20000400000 */
[----:B------:R-:W-:Y:S02]  /*1300*/  SEL R33, R33, RZ, P1 ;  /* 0x000000ff21217207 */ /* 0x000fe40000800000 */
[----:B------:R-:W-:Y:S02]  /*1310*/  SEL R3, R26, RZ, P1 ;  /* 0x000000ff1a037207 */ /* 0x000fe40000800000 */
[----:B------:R-:W-:Y:S02]  /*1320*/  SEL R27, R27, RZ, P4 ;  /* 0x000000ff1b1b7207 */ /* 0x000fe40002000000 */
[----:B------:R-:W-:-:S02]  /*1330*/  PLOP3.LUT P4, PT, PT, PT, UP0, 0x80, 0x0 ;  /* 0x000000000000781c */ /* 0x000fc40003f8f008 */
[----:B------:R-:W-:Y:S02]  /*1340*/  SEL R2, R32, RZ, P1 ;  /* 0x000000ff20027207 */ /* 0x000fe40000800000 */
[----:B------:R-:W-:-:S03]  /*1350*/  SEL R31, R31, RZ, P5 ;  /* 0x000000ff1f1f7207 */ /* 0x000fc60002800000 */
[----:B------:R-:W-:Y:S01]  /*1360*/  FFMA R2, R3, R10, R2 ;  /* 0x0000000a03027223 */ /* 0x000fe20000000002 */
[----:B------:R-:W-:Y:S01]  /*1370*/  PLOP3.LUT P1, PT, PT, PT, UP3, 0x80, 0x0 ;  /* 0x000000000000781c */ /* 0x000fe20003f2f038 */
[----:B------:R-:W-:Y:S02]  /*1380*/  FADD R36, R31, 0.0010000000474974513054 ;  /* 0x3a83126f1f247421 */ /* 0x000fe40000000000 */
[----:B------:R-:W-:Y:S01]  /*1390*/  FADD R2, R33, R2 ;  /* 0x0000000221027221 */ /* 0x000fe20000000000 */
[----:B------:R-:W-:-:S04]  /*13a0*/  FADD R10, R28, R27 ;  /* 0x0000001b1c0a7221 */ /* 0x000fc80000000000 */
[----:B------:R-:W-:Y:S01]  /*13b0*/  @!P4 FSEL R10, R2, RZ, P1 ;  /* 0x000000ff020ac208 */ /* 0x000fe20000800000 */
[----:B------:R-:W3:Y:S01]  /*13c0*/  MUFU.SQRT R36, R36 ;  /* 0x0000002400247308 */ /* 0x000ee20000002000 */
[C---:B-1----:R-:W-:Y:S02]  /*13d0*/  FSETP.GT.AND P1, PT, R19.reuse, 8.50705917302346158658e+37, PT ;  /* 0x7e8000001300780b */ /* 0x042fe40003f24000 */
[----:B------:R-:W-:Y:S02]  /*13e0*/  FSETP.GEU.AND P4, PT, R19, 1.175494350822287508e-38, PT ;  /* 0x008000001300780b */ /* 0x000fe40003f8e000 */
[----:B------:R-:W-:Y:S01]  /*13f0*/  FSEL R18, R6, 1, P1 ;  /* 0x3f80000006127808 */ /* 0x000fe20000800000 */
[----:B------:R-:W-:-:S08]  /*1400*/  UISETP.GT.AND UP0, UPT, UR6, 0xa, UPT ;  /* 0x0000000a0600788c */ /* 0x000fd0000bf04270 */
[----:B------:R-:W-:Y:S01]  /*1410*/  @P1 FMUL R19, R19, 0.25 ;  /* 0x3e80000013131820 */ /* 0x000fe20000400000 */
[----:B---3--:R-:W-:Y:S01]  /*1420*/  FSETP.GT.AND P1, PT, R36, 8.50705917302346158658e+37, PT ;  /* 0x7e8000002400780b */ /* 0x008fe20003f24000 */
[----:B------:R-:W-:Y:S01]  /*1430*/  @!P4 FMUL R18, R18, 16777216 ;  /* 0x4b8000001212c820 */ /* 0x000fe20000400000 */
[----:B------:R-:W-:Y:S01]  /*1440*/  UISETP.LT.AND UP0, UPT, UR17, 0x16, UP0 ;  /* 0x000000161100788c */ /* 0x000fe20008701270 */
[----:B------:R-:W-:Y:S01]  /*1450*/  @!P4 FMUL R19, R19, 16777216 ;  /* 0x4b8000001313c820 */ /* 0x000fe20000400000 */
[----:B------:R-:W-:Y:S02]  /*1460*/  FSETP.GEU.AND P4, PT, R36, 1.175494350822287508e-38, PT ;  /* 0x008000002400780b */ /* 0x000fe40003f8e000 */
[----:B------:R-:W-:Y:S02]  /*1470*/  FSEL R11, R6, 1, P1 ;  /* 0x3f800000060b7808 */ /* 0x000fe40000800000 */
[----:B------:R-:W-:-:S05]  /*1480*/  MOV R2, UR4 ;  /* 0x0000000400027c02 */ /* 0x000fca0008000f00 */
[----:B------:R-:W-:Y:S01]  /*1490*/  @P1 FMUL R36, R36, 0.25 ;  /* 0x3e80000024241820 */ /* 0x000fe20000400000 */
[----:B------:R-:W-:-:S04]  /*14a0*/  PLOP3.LUT P1, PT, PT, PT, UP0, 0x80, 0x0 ;  /* 0x000000000000781c */ /* 0x000fc80003f2f008 */
[----:B------:R-:W-:Y:S01]  /*14b0*/  ISETP.LT.AND P1, PT, R4, 0x100, P1 ;  /* 0x000001000400780c */ /* 0x000fe20000f21270 */
[----:B------:R-:W-:Y:S01]  /*14c0*/  @!P4 FMUL R36, R36, 16777216 ;  /* 0x4b8000002424c820 */ /* 0x000fe20000400000 */
[----:B------:R-:W-:Y:S01]  /*14d0*/  @!P4 FMUL R11, R11, 16777216 ;  /* 0x4b8000000b0bc820 */ /* 0x000fe20000400000 */
[----:B------:R-:W-:Y:S02]  /*14e0*/  PLOP3.LUT P4, PT, P0, PT, UP0, 0x80, 0x0 ;  /* 0x000000000000781c */ /* 0x000fe4000078f008 */
[----:B------:R-:W-:Y:S01]  /*14f0*/  ISETP.LT.AND P1, PT, R2, 0xb0, P1 ;  /* 0x000000b00200780c */ /* 0x000fe20000f21270 */
[----:B------:R-:W-:Y:S01]  /*1500*/  IMAD.U32 R3, RZ, RZ, UR9 ;  /* 0x00000009ff037e24 */ /* 0x000fe2000f8e00ff */
[----:B------:R-:W-:-:S09]  /*1510*/  MOV R2, UR8 ;  /* 0x0000000800027c02 */ /* 0x000fd20008000f00 */
[----:B------:R-:W3:Y:S04]  /*1520*/  @P4 LDG.E.EL R40, desc[UR18][R2.64+-0x2c] ;  /* 0xffffd41202284981 */ /* 0x000ee8000c2e1900 */
[----:B------:R1:W4:Y:S01]  /*1530*/  @P1 LDG.E.EL R38, desc[UR18][R2.64+-0x2c] ;  /* 0xffffd41202261981 */ /* 0x000322000c2e1900 */
[----:B------:R-:W-:Y:S02]  /*1540*/  IMAD.U32 R26, RZ, RZ, UR12 ;  /* 0x0000000cff1a7e24 */ /* 0x000fe4000f8e00ff */
[----:B------:R-:W-:Y:S01]  /*1550*/  IMAD.U32 R27, RZ, RZ, UR13 ;  /* 0x0000000dff1b7e24 */ /* 0x000fe2000f8e00ff */
[----:B------:R-:W-:Y:S02]  /*1560*/  ULDC.64 UR12, c[0x0][0x238] ;  /* 0x00008e00000c7ab9 */ /* 0x000fe40000000a00 */
[----:B------:R-:W-:Y:S01]  /*1570*/  UIMAD.WIDE UR8, UR17, 0x4, UR12 ;  /* 0x00000004110878a5 */ /* 0x000fe2000f8e020c */
[----:B--2---:R-:W-:Y:S01]  /*1580*/  IMAD.WIDE R20, R15, 0x4, R24 ;  /* 0x000000040f147825 */ /* 0x004fe200078e0218 */
[----:B------:R-:W2:Y:S01]  /*1590*/  @P6 LDG.E.EL R12, desc[UR18][R26.64+-0x2c] ;  /* 0xffffd4121a0c6981 */ /* 0x000ea2000c2e1900 */
[----:B------:R-:W-:-:S02]  /*15a0*/  CS2R R32, SRZ ;  /* 0x0000000000207805 */ /* 0x000fc4000001ff00 */
[----:B0-----:R-:W-:Y:S01]  /*15b0*/  IMAD.WIDE R14, R15, 0x4, R22 ;  /* 0x000000040f0e7825 */ /* 0x001fe200078e0216 */
[----:B------:R0:W5:Y:S03]  /*15c0*/  @P5 LDG.E.EL R35, desc[UR18][R26.64+-0x2c] ;  /* 0xffffd4121a235981 */ /* 0x000166000c2e1900 */
[----:B-1----:R-:W-:Y:S01]  /*15d0*/  IMAD.U32 R2, RZ, RZ, UR8 ;  /* 0x00000008ff027e24 */ /* 0x002fe2000f8e00ff */
[----:B------:R-:W5:Y:S01]  /*15e0*/  @P6 LDG.E.EL R37, desc[UR18][R20.64] ;  /* 0x0000001214256981 */ /* 0x000f62000c2e1900 */
[----:B------:R-:W-:Y:S02]  /*15f0*/  IMAD.U32 R3, RZ, RZ, UR9 ;  /* 0x00000009ff037e24 */ /* 0x000fe4000f8e00ff */
[----:B------:R-:W-:Y:S01]  /*1600*/  VIADD R31, R7, UR7 ;  /* 0x00000007071f7c36 */ /* 0x000fe20008000000 */
[----:B------:R-:W5:Y:S01]  /*1610*/  @P6 LDG.E.EL R33, desc[UR18][R14.64] ;  /* 0x000000120e216981 */ /* 0x000f62000c2e1900 */
[----:B0-----:R-:W-:Y:S01]  /*1620*/  IMAD.U32 R26, RZ, RZ, UR20 ;  /* 0x00000014ff1a7e24 */ /* 0x001fe2000f8e00ff */
[----:B------:R-:W-:-:S02]  /*1630*/  MOV R27, UR21 ;  /* 0x00000015001b7c02 */ /* 0x000fc40008000f00 */
[----:B------:R-:W5:Y:S01]  /*1640*/  @P6 LDG.E.EL R43, desc[UR18][R2.64+-0x2c] ;  /* 0xffffd412022b6981 */ /* 0x000f62000c2e1900 */
[----:B------:R-:W-:-:S03]  /*1650*/  IMAD.WIDE R28, R31, 0x4, R24 ;  /* 0x000000041f1c7825 */ /* 0x000fc600078e0218 */
[----:B------:R-:W5:Y:S01]  /*1660*/  @P6 LDG.E.EL R42, desc[UR18][R26.64+-0x2c] ;  /* 0xffffd4121a2a6981 */ /* 0x000f62000c2e1900 */
[----:B------:R-:W-:-:S03]  /*1670*/  IMAD.WIDE R30, R31, 0x4, R22 ;  /* 0x000000041f1e7825 */ /* 0x000fc600078e0216 */
[----:B------:R-:W5:Y:S04]  /*1680*/  @P5 LDG.E.EL R34, desc[UR18][R2.64+-0x2c] ;  /* 0xffffd41202225981 */ /* 0x000f68000c2e1900 */
[----:B------:R0:W5:Y:S04]  /*1690*/  @P5 LDG.E.EL R32, desc[UR18][R28.64] ;  /* 0x000000121c205981 */ /* 0x000168000c2e1900 */
[----:B------:R-:W5:Y:S04]  /*16a0*/  @P5 LDG.E.EL R41, desc[UR18][R30.64] ;  /* 0x000000121e295981 */ /* 0x000f68000c2e1900 */
[----:B------:R1:W5:Y:S01]  /*16b0*/  @P5 LDG.E.EL R39, desc[UR18][R26.64+-0x2c] ;  /* 0xffffd4121a275981 */ /* 0x000362000c2e1900 */
[----:B------:R-:W-:-:S02]  /*16c0*/  UIADD3 UR8, UR6, -0xb, URZ ;  /* 0xfffffff506087890 */ /* 0x000fc4000fffe03f */
[----:B0-----:R-:W-:Y:S02]  /*16d0*/  MOV R28, UR6 ;  /* 0x00000006001c7c02 */ /* 0x001fe40008000f00 */
[----:B------:R-:W-:Y:S02]  /*16e0*/  CS2R R44, SRZ ;  /* 0x00000000002c7805 */ /* 0x000fe4000001ff00 */
[----:B---3--:R-:W-:Y:S02]  /*16f0*/  SEL R40, R40, RZ, P4 ;  /* 0x000000ff28287207 */ /* 0x008fe40002000000 */
[----:B----4-:R-:W-:-:S03]  /*1700*/  SEL R38, R38, RZ, P1 ;  /* 0x000000ff26267207 */ /* 0x010fc60000800000 */
[----:B------:R-:W-:Y:S02]  /*1710*/  FADD R40, R40, 0.0010000000474974513054 ;  /* 0x3a83126f28287421 */ /* 0x000fe40000000000 */
[----:B------:R-:W-:Y:S02]  /*1720*/  FADD R2, R38, 0.0010000000474974513054 ;  /* 0x3a83126f26027421 */ /* 0x000fe40000000000 */
[----:B------:R-:W0:Y:S08]  /*1730*/  MUFU.SQRT R21, R40 ;  /* 0x0000002800157308 */ /* 0x000e300000002000 */
[----:B------:R-:W3:Y:S01]  /*1740*/  MUFU.SQRT R2, R2 ;  /* 0x0000000200027308 */ /* 0x000ee20000002000 */
[----:B--2---:R-:W-:-:S02]  /*1750*/  SEL R15, R12, RZ, P6 ;  /* 0x000000ff0c0f7207 */ /* 0x004fc40003000000 */
[----:B-----5:R-:W-:Y:S02]  /*1760*/  SEL R14, R37, RZ, P6 ;  /* 0x000000ff250e7207 */ /* 0x020fe40003000000 */
[----:B------:R-:W-:Y:S02]  /*1770*/  SEL R20, R33, RZ, P6 ;  /* 0x000000ff21147207 */ /* 0x000fe40003000000 */
[----:B------:R-:W-:Y:S02]  /*1780*/  SEL R12, R43, RZ, P6 ;  /* 0x000000ff2b0c7207 */ /* 0x000fe40003000000 */
[----:B------:R-:W-:Y:S02]  /*1790*/  SEL R3, R42, RZ, P6 ;  /* 0x000000ff2a037207 */ /* 0x000fe40003000000 */
[----:B0-----:R-:W-:Y:S02]  /*17a0*/  FSETP.GT.AND P6, PT, R21, 8.50705917302346158658e+37, PT ;  /* 0x7e8000001500780b */ /* 0x001fe40003fc4000 */
[----:B---3--:R-:W-:-:S02]  /*17b0*/  FSETP.GT.AND P2, PT, R2, 8.50705917302346158658e+37, PT ;  /* 0x7e8000000200780b */ /* 0x008fc40003f44000 */
[----:B-1----:R-:W-:Y:S02]  /*17c0*/  SEL R27, R34, RZ, P5 ;  /* 0x000000ff221b7207 */ /* 0x002fe40002800000 */
[----:B------:R-:W-:Y:S02]  /*17d0*/  SEL R26, R32, RZ, P5 ;  /* 0x000000ff201a7207 */ /* 0x000fe40002800000 */
[----:B------:R-:W-:Y:S02]  /*17e0*/  SEL R35, R35, RZ, P5 ;  /* 0x000000ff23237207 */ /* 0x000fe40002800000 */
[----:B------:R-:W-:Y:S02]  /*17f0*/  SEL R34, R41, RZ, P5 ;  /* 0x000000ff29227207 */ /* 0x000fe40002800000 */
[----:B------:R-:W-:Y:S02]  /*1800*/  SEL R32, R39, RZ, P5 ;  /* 0x000000ff27207207 */ /* 0x000fe40002800000 */
[C---:B------:R-:W-:Y:S01]  /*1810*/  FSETP.GEU.AND P5, PT, R21.reuse, 1.175494350822287508e-38, PT ;  /* 0x008000001500780b */ /* 0x040fe20003fae000 */
[----:B------:R-:W-:Y:S01]  /*1820*/  @P6 FMUL R21, R21, 0.25 ;  /* 0x3e80000015156820 */ /* 0x000fe20000400000 */
[----:B------:R-:W-:-:S02]  /*1830*/  FSEL R33, R6, 1, P6 ;  /* 0x3f80000006217808 */ /* 0x000fc40003000000 */
[C---:B------:R-:W-:Y:S01]  /*1840*/  FSETP.GEU.AND P6, PT, R2.reuse, 1.175494350822287508e-38, PT ;  /* 0x008000000200780b */ /* 0x040fe20003fce000 */
[----:B------:R-:W-:Y:S01]  /*1850*/  @P2 FMUL R2, R2, 0.25 ;  /* 0x3e80000002022820 */ /* 0x000fe20000400000 */
[----:B------:R-:W-:Y:S02]  /*1860*/  FSEL R6, R6, 1, P2 ;  /* 0x3f80000006067808 */ /* 0x000fe40001000000 */
[----:B------:R-:W-:Y:S01]  /*1870*/  ISETP.NE.AND P2, PT, R9, RZ, PT ;  /* 0x000000ff0900720c */ /* 0x000fe20003f45270 */
[----:B------:R-:W-:Y:S02]  /*1880*/  IMAD.U32 R9, RZ, RZ, UR17 ;  /* 0x00000011ff097e24 */ /* 0x000fe4000f8e00ff */
[----:B------:R-:W-:Y:S02]  /*1890*/  VIADD R41, R7, UR8 ;  /* 0x0000000807297c36 */ /* 0x000fe40008000000 */
[----:B------:R-:W-:Y:S01]  /*18a0*/  @!P5 FMUL R21, R21, 16777216 ;  /* 0x4b8000001515d820 */ /* 0x000fe20000400000 */
[----:B------:R-:W-:Y:S01]  /*18b0*/  @!P5 FMUL R33, R33, 16777216 ;  /* 0x4b8000002121d820 */ /* 0x000fe20000400000 */
[----:B------:R-:W-:Y:S01]  /*18c0*/  ISETP.LT.AND P5, PT, R9, 0xb, !P2 ;  /* 0x0000000b0900780c */ /* 0x000fe200057a1270 */
[----:B------:R-:W-:Y:S01]  /*18d0*/  IMAD.MOV.U32 R9, RZ, RZ, RZ ;  /* 0x000000ffff097224 */ /* 0x000fe200078e00ff */
[----:B------:R-:W-:Y:S01]  /*18e0*/  ISETP.LT.AND P2, PT, R28, 0xb, !P2 ;  /* 0x0000000b1c00780c */ /* 0x000fe20005741270 */
[----:B------:R-:W-:Y:S01]  /*18f0*/  VIADD R39, R8, UR8 ;  /* 0x0000000808277c36 */ /* 0x000fe20008000000 */
[----:B------:R-:W-:Y:S01]  /*1900*/  UIMAD.WIDE UR8, UR6, 0x4, UR10 ;  /* 0x00000004060878a5 */ /* 0x000fe2000f8e020a */
[----:B------:R-:W-:Y:S01]  /*1910*/  IMAD.WIDE R28, R41, 0x4, R24 ;  /* 0x00000004291c7825 */ /* 0x000fe200078e0218 */
[----:B------:R-:W-:-:S04]  /*1920*/  MOV R37, RZ ;  /* 0x000000ff00257202 */ /* 0x000fc80000000f00 */
[----:B------:R0:W2:Y:S01]  /*1930*/  @P4 LDG.E.EL R9, desc[UR18][R28.64] ;  /* 0x000000121c094981 */ /* 0x0000a2000c2e1900 */
[----:B------:R-:W-:-:S04]  /*1940*/  IMAD.WIDE R30, R39, 0x4, R24 ;  /* 0x00000004271e7825 */ /* 0x000fc800078e0218 */
[----:B0-----:R-:W-:Y:S01]  /*1950*/  IMAD.U32 R28, RZ, RZ, UR8 ;  /* 0x00000008ff1c7e24 */ /* 0x001fe2000f8e00ff */
[----:B------:R0:W3:Y:S01]  /*1960*/  @P1 LDG.E.EL R37, desc[UR18][R30.64] ;  /* 0x000000121e251981 */ /* 0x0000e2000c2e1900 */
[----:B------:R-:W-:Y:S01]  /*1970*/  IMAD.U32 R29, RZ, RZ, UR9 ;  /* 0x00000009ff1d7e24 */ /* 0x000fe2000f8e00ff */
[----:B------:R-:W-:Y:S01]  /*1980*/  UIMAD.WIDE UR8, UR6, 0x4, UR12 ;  /* 0x00000004060878a5 */ /* 0x000fe2000f8e020c */
[----:B------:R-:W-:Y:S01]  /*1990*/  IMAD.WIDE R24, R41, 0x4, R22 ;  /* 0x0000000429187825 */ /* 0x000fe200078e0216 */
[----:B------:R-:W-:-:S03]  /*19a0*/  CS2R R40, SRZ ;  /* 0x0000000000287805 */ /* 0x000fc6000001ff00 */
[----:B------:R-:W-:Y:S01]  /*19b0*/  IMAD.WIDE R22, R39, 0x4, R22 ;  /* 0x0000000427167825 */ /* 0x000fe200078e0216 */
[----:B------:R-:W-:Y:S02]  /*19c0*/  CS2R R42, SRZ ;  /* 0x00000000002a7805 */ /* 0x000fe4000001ff00 */
[----:B------:R-:W4:Y:S01]  /*19d0*/  @P1 LDG.E.EL R40, desc[UR18][R28.64+-0x2c] ;  /* 0xffffd4121c281981 */ /* 0x000f22000c2e1900 */
[----:B0-----:R-:W-:Y:S02]  /*19e0*/  IMAD.U32 R30, RZ, RZ, UR8 ;  /* 0x00000008ff1e7e24 */ /* 0x001fe4000f8e00ff */
[----:B------:R-:W-:Y:S01]  /*19f0*/  IMAD.U32 R31, RZ, RZ, UR9 ;  /* 0x00000009ff1f7e24 */ /* 0x000fe2000f8e00ff */
[----:B------:R-:W-:Y:S01]  /*1a00*/  UIMAD.WIDE UR8, UR6, 0x4, UR14 ;  /* 0x00000004060878a5 */ /* 0x000fe2000f8e020e */
[----:B------:R0:W5:Y:S04]  /*1a10*/  @P1 LDG.E.EL R41, desc[UR18][R22.64] ;  /* 0x0000001216291981 */ /* 0x000168000c2e1900 */
[----:B------:R-:W2:Y:S01]  /*1a20*/  @P1 LDG.E.EL R43, desc[UR18][R30.64+-0x2c] ;  /* 0xffffd4121e2b1981 */ /* 0x000ea2000c2e1900 */
[----:B------:R-:W-:Y:S01]  /*1a30*/  HFMA2.MMA R39, -RZ, RZ, 0, 0 ;  /* 0x00000000ff277435 */ /* 0x000fe200000001ff */
[----:B------:R-:W-:-:S02]  /*1a40*/  IMAD.MOV.U32 R38, RZ, RZ, RZ ;  /* 0x000000ffff267224 */ /* 0x000fc400078e00ff */
[----:B------:R-:W2:Y:S01]  /*1a50*/  @P4 LDG.E.EL R42, desc[UR18][R30.64+-0x2c] ;  /* 0xffffd4121e2a4981 */ /* 0x000ea2000c2e1900 */
[----:B0-----:R-:W-:Y:S01]  /*1a60*/  IMAD.U32 R22, RZ, RZ, UR8 ;  /* 0x00000008ff167e24 */ /* 0x001fe2000f8e00ff */
[----:B------:R-:W-:Y:S02]  /*1a70*/  MOV R23, UR9 ;  /* 0x0000000900177c02 */ /* 0x000fe40008000f00 */
[----:B------:R0:W2:Y:S04]  /*1a80*/  @P4 LDG.E.EL R38, desc[UR18][R24.64] ;  /* 0x0000001218264981 */ /* 0x0000a8000c2e1900 */
[----:B------:R-:W2:Y:S04]  /*1a90*/  @P1 LDG.E.EL R45, desc[UR18][R22.64+-0x2c] ;  /* 0xffffd412162d1981 */ /* 0x000ea8000c2e1900 */
[----:B------:R-:W2:Y:S04]  /*1aa0*/  @P4 LDG.E.EL R39, desc[UR18][R28.64+-0x2c] ;  /* 0xffffd4121c274981 */ /* 0x000ea8000c2e1900 */
[----:B------:R1:W2:Y:S01]  /*1ab0*/  @P4 LDG.E.EL R44, desc[UR18][R22.64+-0x2c] ;  /* 0xffffd412162c4981 */ /* 0x0002a2000c2e1900 */
[----:B0-----:R-:W0:Y:S01]  /*1ac0*/  MUFU.RCP R24, R21 ;  /* 0x0000001500187308 */ /* 0x001e220000001000 */
[----:B------:R-:W-:-:S02]  /*1ad0*/  VIADD R25, R8, UR17 ;  /* 0x0000001108197c36 */ /* 0x000fc40008000000 */
[----:B0-----:R-:W-:Y:S01]  /*1ae0*/  FMUL R33, R24, R33 ;  /* 0x0000002118217220 */ /* 0x001fe20000400000 */
[----:B------:R-:W-:Y:S02]  /*1af0*/  IMAD.U32 R24, RZ, RZ, UR4 ;  /* 0x00000004ff187e24 */ /* 0x000fe4000f8e00ff */
[----:B------:R-:W-:-:S03]  /*1b00*/  IMAD.U32 R21, RZ, RZ, UR4 ;  /* 0x00000004ff157e24 */ /* 0x000fc6000f8e00ff */
[----:B------:R-:W-:Y:S02]  /*1b10*/  ISETP.LT.AND P5, PT, R24, 0xb0, P5 ;  /* 0x000000b01800780c */ /* 0x000fe40002fa1270 */
[----:B------:R-:W-:Y:S01]  /*1b20*/  ISETP.LT.AND P2, PT, R21, 0xb0, P2 ;  /* 0x000000b01500780c */ /* 0x000fe20001741270 */
[----:B------:R-:W-:Y:S01]  /*1b30*/  IMAD.WIDE R24, R25, 0x4, R16 ;  /* 0x0000000419187825 */ /* 0x000fe200078e0210 */
[----:B------:R-:W-:Y:S02]  /*1b40*/  MOV R21, RZ ;  /* 0x000000ff00157202 */ /* 0x000fe40000000f00 */
[----:B-1----:R-:W-:Y:S01]  /*1b50*/  MOV R22, UR17 ;  /* 0x0000001100167c02 */ /* 0x002fe20008000f00 */
[----:B------:R-:W-:Y:S01]  /*1b60*/  @!P6 FMUL R2, R2, 16777216 ;  /* 0x4b8000000202e820 */ /* 0x000fe20000400000 */
[----:B------:R-:W-:-:S05]  /*1b70*/  @!P6 FMUL R6, R6, 16777216 ;  /* 0x4b8000000606e820 */ /* 0x000fca0000400000 */
[----:B------:R0:W2:Y:S01]  /*1b80*/  @P5 LDG.E.EL R21, desc[UR18][R24.64] ;  /* 0x0000001218155981 */ /* 0x0000a2000c2e1900 */
[----:B------:R-:W-:Y:S01]  /*1b90*/  VIADD R29, R8, UR6 ;  /* 0x00000006081d7c36 */ /* 0x000fe20008000000 */
[----:B------:R-:W-:Y:S01]  /*1ba0*/  ISETP.LT.AND P6, PT, R22, 0xb, P0 ;  /* 0x0000000b1600780c */ /* 0x000fe200007c1270 */
[C---:B------:R-:W-:Y:S01]  /*1bb0*/  VIADD R23, R7.reuse, UR17 ;  /* 0x0000001107177c36 */ /* 0x040fe20008000000 */
[----:B0-----:R-:W-:Y:S01]  /*1bc0*/  MOV R25, UR6 ;  /* 0x0000000600197c02 */ /* 0x001fe20008000f00 */
[----:B------:R-:W-:Y:S02]  /*1bd0*/  VIADD R7, R7, UR6 ;  /* 0x0000000607077c36 */ /* 0x000fe40008000000 */
[----:B------:R-:W-:Y:S02]  /*1be0*/  IMAD.MOV.U32 R8, RZ, RZ, RZ ;  /* 0x000000ffff087224 */ /* 0x000fe400078e00ff */
[----:B------:R-:W-:-:S04]  /*1bf0*/  IMAD.WIDE R28, R29, 0x4, R16 ;  /* 0x000000041d1c7825 */ /* 0x000fc800078e0210 */
[--C-:B------:R-:W-:Y:S01]  /*1c00*/  IMAD.WIDE R22, R23, 0x4, R16.reuse ;  /* 0x0000000417167825 */ /* 0x100fe200078e0210 */
[----:B------:R-:W2:Y:S03]  /*1c10*/  @P2 LDG.E.EL R8, desc[UR18][R28.64] ;  /* 0x000000121c082981 */ /* 0x000ea6000c2e1900 */
[----:B------:R-:W-:-:S04]  /*1c20*/  IMAD.WIDE R16, R7, 0x4, R16 ;  /* 0x0000000407107825 */ /* 0x000fc800078e0210 */
[----:B------:R-:W-:Y:S02]  /*1c30*/  IMAD.MOV.U32 R7, RZ, RZ, RZ ;  /* 0x000000ffff077224 */ /* 0x000fe400078e00ff */
[----:B------:R-:W-:-:S06]  /*1c40*/  IMAD.MOV.U32 R30, RZ, RZ, RZ ;  /* 0x000000ffff1e7224 */ /* 0x000fcc00078e00ff */
[----:B------:R0:W2:Y:S01]  /*1c50*/  @P6 LDG.E.EL R30, desc[UR18][R22.64] ;  /* 0x00000012161e6981 */ /* 0x0000a2000c2e1900 */
[----:B---3--:R-:W-:Y:S02]  /*1c60*/  SEL R37, R37, RZ, P1 ;  /* 0x000000ff25257207 */ /* 0x008fe40000800000 */
[----:B----4-:R-:W-:Y:S02]  /*1c70*/  SEL R40, R40, RZ, P1 ;  /* 0x000000ff28287207 */ /* 0x010fe40000800000 */
[----:B-----5:R-:W-:Y:S02]  /*1c80*/  SEL R41, R41, RZ, P1 ;  /* 0x000000ff29297207 */ /* 0x020fe40000800000 */
[----:B--2---:R-:W-:Y:S02]  /*1c90*/  SEL R43, R43, RZ, P1 ;  /* 0x000000ff2b2b7207 */ /* 0x004fe40000800000 */
[----:B------:R-:W-:Y:S02]  /*1ca0*/  SEL R24, R45, RZ, P1 ;  /* 0x000000ff2d187207 */ /* 0x000fe40000800000 */
[----:B------:R-:W-:-:S13]  /*1cb0*/  ISETP.LT.AND P1, PT, R25, 0xb, P0 ;  /* 0x0000000b1900780c */ /* 0x000fda0000721270 */
[----:B------:R1:W2:Y:S01]  /*1cc0*/  @P1 LDG.E.EL R7, desc[UR18][R16.64] ;  /* 0x0000001210071981 */ /* 0x0002a2000c2e1900 */
[----:B------:R-:W-:Y:S02]  /*1cd0*/  SEL R39, R39, RZ, P4 ;  /* 0x000000ff27277207 */ /* 0x000fe40002000000 */
[----:B0-----:R-:W-:Y:S01]  /*1ce0*/  SEL R22, R38, RZ, P4 ;  /* 0x000000ff26167207 */ /* 0x001fe20002000000 */
[----:B------:R-:W0:Y:S01]  /*1cf0*/  MUFU.RCP R36, R36 ;  /* 0x0000002400247308 */ /* 0x000e220000001000 */
[----:B------:R-:W-:Y:S02]  /*1d00*/  SEL R25, R42, RZ, P4 ;  /* 0x000000ff2a197207 */ /* 0x000fe40002000000 */
[----:B------:R-:W-:Y:S02]  /*1d10*/  SEL R23, R9, RZ, P4 ;  /* 0x000000ff09177207 */ /* 0x000fe40002000000 */
[----:B------:R-:W-:Y:S01]  /*1d20*/  SEL R44, R44, RZ, P4 ;  /* 0x000000ff2c2c7207 */ /* 0x000fe20002000000 */
[----:B------:R-:W-:Y:S01]  /*1d30*/  FADD R22, R22, -R39 ;  /* 0x8000002716167221 */ /* 0x000fe20000000000 */
[----:B------:R-:W-:Y:S01]  /*1d40*/  PLOP3.LUT P4, PT, PT, PT, UP0, 0x80, 0x0 ;  /* 0x000000000000781c */ /* 0x000fe20003f8f008 */
[----:B------:R-:W-:Y:S01]  /*1d50*/  UISETP.GE.U32.AND UP1, UPT, UR7, 0xb, UPT ;  /* 0x0000000b0700788c */ /* 0x000fe2000bf26070 */
[----:B------:R-:W-:Y:S01]  /*1d60*/  FADD R34, R34, -R35 ;  /* 0x8000002322227221 */ /* 0x000fe20000000000 */
[----:B------:R-:W-:Y:S01]  /*1d70*/  FMUL R22, R33, R22 ;  /* 0x0000001621167220 */ /* 0x000fe20000400000 */
[----:B------:R-:W-:Y:S01]  /*1d80*/  MUFU.RCP R19, R19 ;  /* 0x0000001300137308 */ /* 0x000fe20000001000 */
[----:B------:R-:W-:Y:S01]  /*1d90*/  FADD R40, R41, -R40 ;  /* 0x8000002829287221 */ /* 0x000fe20000000000 */
[----:B------:R-:W-:Y:S01]  /*1da0*/  FADD R15, R20, -R15 ;  /* 0x8000000f140f7221 */ /* 0x000fe20000000000 */
[----:B------:R-:W-:Y:S01]  /*1db0*/  FFMA R22, R25, R22, R44 ;  /* 0x0000001619167223 */ /* 0x000fe2000000002c */
[----:B0-----:R-:W-:Y:S01]  /*1dc0*/  FMUL R11, R36, R11 ;  /* 0x0000000b240b7220 */ /* 0x001fe20000400000 */
[----:B-1----:R-:W0:Y:S03]  /*1dd0*/  LDC.64 R16, c[0x0][0x280] ;  /* 0x0000a000ff107b82 */ /* 0x002e260000000a00 */
[----:B------:R-:W1:Y:S01]  /*1de0*/  MUFU.RCP R9, R2 ;  /* 0x0000000200097308 */ /* 0x000e620000001000 */
[----:B------:R-:W-:Y:S01]  /*1df0*/  @P4 FADD R10, R23, R22 ;  /* 0x00000016170a4221 */ /* 0x000fe20000000000 */
[----:B------:R-:W-:Y:S01]  /*1e00*/  PLOP3.LUT P4, PT, PT, PT, UP1, 0x80, 0x0 ;  /* 0x000000000000781c */ /* 0x000fe20003f8f018 */
[----:B------:R-:W-:-:S04]  /*1e10*/  FMUL R11, R11, R34 ;  /* 0x000000220b0b7220 */ /* 0x000fc80000400000 */
[----:B------:R-:W-:-:S08]  /*1e20*/  FFMA R11, R27, R11, R32 ;  /* 0x0000000b1b0b7223 */ /* 0x000fd00000000020 */
[----:B------:R-:W-:Y:S01]  /*1e30*/  @!P4 FADD R0, R26, R11 ;  /* 0x0000000b1a00c221 */ /* 0x000fe20000000000 */
[----:B------:R-:W-:Y:S01]  /*1e40*/  PLOP3.LUT P4, PT, PT, PT, UP0, 0x80, 0x0 ;  /* 0x000000000000781c */ /* 0x000fe20003f8f008 */
[----:B-1----:R-:W-:-:S04]  /*1e50*/  FMUL R9, R9, R6 ;  /* 0x0000000609097220 */ /* 0x002fc80000400000 */
[----:B------:R-:W-:-:S04]  /*1e60*/  FMUL R40, R9, R40 ;  /* 0x0000002809287220 */ /* 0x000fc80000400000 */
[----:B------:R-:W-:Y:S01]  /*1e70*/  FFMA R24, R43, R40, R24 ;  /* 0x000000282b187223 */ /* 0x000fe20000000018 */
[----:B------:R-:W-:-:S03]  /*1e80*/  FMUL R18, R19, R18 ;  /* 0x0000001213127220 */ /* 0x000fc60000400000 */
[----:B------:R-:W-:Y:S01]  /*1e90*/  @P4 FADD R13, R37, R24 ;  /* 0x00000018250d4221 */ /* 0x000fe20000000000 */
[----:B------:R-:W-:Y:S01]  /*1ea0*/  PLOP3.LUT P4, PT, PT, PT, UP1, 0x80, 0x0 ;  /* 0x000000000000781c */ /* 0x000fe20003f8f018 */
[----:B------:R-:W-:Y:S01]  /*1eb0*/  FMUL R15, R18, R15 ;  /* 0x0000000f120f7220 */ /* 0x000fe20000400000 */
[----:B------:R-:W-:Y:S02]  /*1ec0*/  UISETP.GE.AND UP1, UPT, UR17, 0xb, UPT ;  /* 0x0000000b1100788c */ /* 0x000fe4000bf26270 */
[----:B------:R-:W-:Y:S01]  /*1ed0*/  UISETP.GE.AND UP0, UPT, UR6, 0xb, UPT ;  /* 0x0000000b0600788c */ /* 0x000fe2000bf06270 */
[----:B------:R-:W-:Y:S01]  /*1ee0*/  FFMA R3, R12, R15, R3 ;  /* 0x0000000f0c037223 */ /* 0x000fe20000000003 */
[----:B------:R-:W-:Y:S01]  /*1ef0*/  UIMAD UR5, UR5, 0x2c00, UR17 ;  /* 0x00002c00050578a4 */ /* 0x000fe2000f8e0211 */
[----:B------:R-:W-:Y:S02]  /*1f00*/  SEL R2, R21, RZ, P5 ;  /* 0x000000ff15027207 */ /* 0x000fe40002800000 */
[----:B------:R-:W-:-:S02]  /*1f10*/  SEL R8, R8, RZ, P2 ;  /* 0x000000ff08087207 */ /* 0x000fc40001000000 */
[----:B------:R-:W-:Y:S02]  /*1f20*/  PLOP3.LUT P5, PT, PT, PT, UP0, 0x40, 0x0 ;  /* 0x000000000000781c */ /* 0x000fe40003fae808 */
[----:B------:R-:W-:Y:S01]  /*1f30*/  @!P4 FADD R5, R14, R3 ;  /* 0x000000030e05c221 */ /* 0x000fe20000000000 */
[----:B------:R-:W-:Y:S02]  /*1f40*/  PLOP3.LUT P4, PT, PT, PT, UP1, 0x40, 0x0 ;  /* 0x000000000000781c */ /* 0x000fe40003f8e818 */
[----:B------:R-:W-:Y:S02]  /*1f50*/  MOV R9, UR5 ;  /* 0x0000000500097c02 */ /* 0x000fe40008000f00 */
[----:B------:R-:W-:Y:S02]  /*1f60*/  PLOP3.LUT P2, PT, PT, PT, UP1, 0x40, 0x0 ;  /* 0x000000000000781c */ /* 0x000fe40003f4e818 */
[----:B------:R-:W-:Y:S02]  /*1f70*/  SEL R3, R30, RZ, P6 ;  /* 0x000000ff1e037207 */ /* 0x000fe40003000000 */
[----:B------:R-:W-:-:S02]  /*1f80*/  FSEL R5, R2, R5, P4 ;  /* 0x0000000502057208 */ /* 0x000fc40002000000 */
[----:B------:R-:W-:Y:S01]  /*1f90*/  FSEL R13, R8, R13, P5 ;  /* 0x0000000d080d7208 */ /* 0x000fe20002800000 */
[----:B------:R-:W-:Y:S01]  /*1fa0*/  IMAD R9, R4, 0x2c, R9 ;  /* 0x0000002c04097824 */ /* 0x000fe200078e0209 */
[----:B------:R-:W-:Y:S02]  /*1fb0*/  FSEL R0, R3, R0, P2 ;  /* 0x0000000003007208 */ /* 0x000fe40001000000 */
[----:B------:R-:W-:Y:S01]  /*1fc0*/  FSETP.GEU.AND P2, PT, R5, RZ, PT ;  /* 0x000000ff0500720b */ /* 0x000fe20003f4e000 */
[----:B0-----:R-:W-:-:S03]  /*1fd0*/  IMAD.WIDE R2, R9, 0x4, R16 ;  /* 0x0000000409027825 */ /* 0x001fc600078e0210 */
[----:B------:R-:W-:Y:S02]  /*1fe0*/  SEL R12, R5, RZ, P2 ;  /* 0x000000ff050c7207 */ /* 0x000fe40001000000 */
[----:B------:R-:W-:-:S04]  /*1ff0*/  FSETP.GEU.AND P2, PT, R0, RZ, PT ;  /* 0x000000ff0000720b */ /* 0x000fc80003f4e000 */
[----:B------:R-:W-:Y:S02]  /*2000*/  SEL R4, R0, RZ, P2 ;  /* 0x000000ff00047207 */ /* 0x000fe40001000000 */
[----:B--2---:R-:W-:Y:S02]  /*2010*/  SEL R7, R7, RZ, P1 ;  /* 0x000000ff07077207 */ /* 0x004fe40000800000 */
[----:B------:R-:W-:-:S04]  /*2020*/  PLOP3.LUT P1, PT, PT, PT, UP0, 0x40, 0x0 ;  /* 0x000000000000781c */ /* 0x000fc80003f2e808 */
[----:B------:R-:W-:Y:S02]  /*2030*/  FSEL R10, R7, R10, P1 ;  /* 0x0000000a070a7208 */ /* 0x000fe40000800000 */
[----:B------:R-:W-:-:S04]  /*2040*/  FSETP.GEU.AND P1, PT, R13, RZ, PT ;  /* 0x000000ff0d00720b */ /* 0x000fc80003f2e000 */
[----:B------:R-:W-:Y:S01]  /*2050*/  SEL R13, R13, RZ, P1 ;  /* 0x000000ff0d0d7207 */ /* 0x000fe20000800000 */
[----:B------:R-:W-:Y:S01]  /*2060*/  VIADD R7, R9, 0x1600 ;  /* 0x0000160009077836 */ /* 0x000fe20000000000 */
[----:B------:R-:W-:-:S03]  /*2070*/  FSETP.GEU.AND P1, PT, R10, RZ, PT ;  /* 0x000000ff0a00720b */ /* 0x000fc60003f2e000 */
[----:B------:R0:W-:Y:S01]  /*2080*/  @P3 STG.E.64 desc[UR18][R2.64], R12 ;  /* 0x0000000c02003986 */ /* 0x0001e2000c101b12 */
[----:B------:R-:W-:Y:S01]  /*2090*/  IMAD.WIDE R16, R7, 0x4, R16 ;  /* 0x0000000407107825 */ /* 0x000fe200078e0210 */
[----:B------:R-:W-:Y:S01]  /*20a0*/  SEL R5, R10, RZ, P1 ;  /* 0x000000ff0a057207 */ /* 0x000fe20000800000 */
[----:B0-----:R-:W-:Y:S07]  /*20b0*/  @!P0 EXIT ;  /* 0x000000000000894d */ /* 0x001fee0003800000 */
[----:B------:R-:W-:Y:S01]  /*20c0*/  STG.E.64 desc[UR18][R16.64], R4 ;  /* 0x0000000410007986 */ /* 0x000fe2000c101b12 */
[----:B------:R-:W-:Y:S05]  /*20d0*/  EXIT ;  /* 0x000000000000794d */ /* 0x000fea0003800000 */
.L_x_0:
[----:B------:R-:W-:-:S00]  /*20e0*/  BRA `(.L_x_0) ;  /* 0xfffffffc00fc7947 */ /* 0x000fc0000383ffff */
[----:B------:R-:W-:-:S00]  /*20f0*/  NOP ;  /* 0x0000000000007918 */ /* 0x000fc00000000000 */
        /* <DEDUP_REMOVED lines=8> */
.L_x_1:


//--------------------- .nv.global.init           --------------------------
	.section	.nv.global.init,"aw",@progbits
.nv.global.init:
	.type		_$_str,@object
	.size		_$_str,(_$_str_$_2 - _$_str)
_$_str:
        /*0000*/ 	.byte	0x5f, 0x5f, 0x43, 0x55, 0x44, 0x41, 0x5f, 0x46, 0x54, 0x5a, 0x00
	.type		_$_str_$_2,@object
	.size		_$_str_$_2,(.L_1 - _$_str_$_2)
_$_str_$_2:
        /*000b*/ 	.byte	0x5f, 0x5f, 0x43, 0x55, 0x44, 0x41, 0x5f, 0x50, 0x52, 0x45, 0x43, 0x5f, 0x53, 0x51, 0x52, 0x54
        /*001b*/ 	.byte	0x00
.L_1:


//--------------------- .nv.constant0.triton_poi_fused_cat_relu_9 --------------------------
	.section	.nv.constant0.triton_poi_fused_cat_relu_9,"a",@progbits
	.sectionflags	@""
	.align	4
.nv.constant0.triton_poi_fused_cat_relu_9:
	.zero		656
